//
// Generated by NVIDIA NVVM Compiler
//
// Compiler Build ID: CL-36424714
// Cuda compilation tools, release 13.0, V13.0.88
// Based on NVVM 20.0.0
//

.version 9.0
.target sm_100
.address_size 64

	// .globl	_Z11monte_carloPi
.global .align 4 .b8 precalc_xorwow_matrix[102400];
.global .align 4 .b8 precalc_xorwow_offset_matrix[102400];
.global .align 4 .b8 mrg32k3aM1[2304];
.global .align 4 .b8 mrg32k3aM2[2304];
.global .align 4 .b8 mrg32k3aM1SubSeq[2016];
.global .align 4 .b8 mrg32k3aM2SubSeq[2016];
.global .align 4 .b8 mrg32k3aM1Seq[2304];
.global .align 4 .b8 mrg32k3aM2Seq[2304];
.const .align 8 .b8 __cr_lgamma_table[72];
// _ZZ11monte_carloPiE9successes has been demoted

.visible .entry _Z11monte_carloPi(
	.param .u64 .ptr .align 1 _Z11monte_carloPi_param_0
)
{
	.local .align 8 .b8 	__local_depot0[48];
	.reg .b64 	%SP;
	.reg .b64 	%SPL;
	.reg .pred 	%p<65>;
	.reg .b32 	%r<1248>;
	.reg .b32 	%f<7>;
	.reg .b64 	%rd<28>;
	// demoted variable
	.shared .align 4 .b8 _ZZ11monte_carloPiE9successes[64];
	mov.u64 	%SPL, __local_depot0;
	ld.param.u64 	%rd10, [_Z11monte_carloPi_param_0];
	add.u64 	%rd1, %SPL, 0;
	mov.u32 	%r1, %tid.x;
	mov.u32 	%r2, %ctaid.x;
	mov.u32 	%r547, %ntid.x;
	mad.lo.s32 	%r3, %r2, %r547, %r1;
	// begin inline asm
	mov.u64 	%rd11, %clock64;
	// end inline asm
	cvt.u32.u64 	%r548, %rd11;
	xor.b32  	%r549, %r548, -1429050551;
	mul.lo.s32 	%r550, %r549, 1099087573;
	{ .reg .b32 tmp; mov.b64 {tmp, %r551}, %rd11; }
	xor.b32  	%r552, %r551, -136515619;
	mul.lo.s32 	%r553, %r552, -1703105765;
	add.s32 	%r554, %r550, %r553;
	add.s32 	%r4, %r554, 6615241;
	add.s32 	%r982, %r550, 123456789;
	st.local.v2.u32 	[%rd1], {%r4, %r982};
	xor.b32  	%r981, %r550, 362436069;
	add.s32 	%r555, %r553, 521288629;
	st.local.v2.u32 	[%rd1+8], {%r981, %r555};
	xor.b32  	%r556, %r553, 88675123;
	add.s32 	%r978, %r550, 5783321;
	st.local.v2.u32 	[%rd1+16], {%r556, %r978};
	setp.eq.s32 	%p1, %r3, 0;
	@%p1 bra 	$L__BB0_115;
	cvt.s64.s32 	%rd27, %r3;
	mov.b32 	%r965, 0;
$L__BB0_2:
	mov.u64 	%rd3, %rd27;
	and.b64  	%rd4, %rd3, 3;
	setp.eq.s64 	%p2, %rd4, 0;
	@%p2 bra 	$L__BB0_114;
	mul.wide.u32 	%rd13, %r965, 3200;
	mov.u64 	%rd14, precalc_xorwow_matrix;
	add.s64 	%rd5, %rd14, %rd13;
	mov.b32 	%r978, 0;
	mov.u32 	%r979, %r978;
	mov.u32 	%r980, %r978;
	mov.u32 	%r981, %r978;
	mov.u32 	%r982, %r978;
	mov.u32 	%r971, %r978;
$L__BB0_4:
	mul.wide.u32 	%rd15, %r971, 4;
	add.s64 	%rd16, %rd1, %rd15;
	ld.local.u32 	%r18, [%rd16+4];
	shl.b32 	%r19, %r971, 5;
	mov.b32 	%r977, 0;
$L__BB0_5:
	.pragma "nounroll";
	shr.u32 	%r560, %r18, %r977;
	and.b32  	%r561, %r560, 1;
	setp.eq.b32 	%p3, %r561, 1;
	not.pred 	%p4, %p3;
	add.s32 	%r562, %r19, %r977;
	mul.lo.s32 	%r563, %r562, 5;
	mul.wide.u32 	%rd17, %r563, 4;
	add.s64 	%rd6, %rd5, %rd17;
	@%p4 bra 	$L__BB0_7;
	ld.global.u32 	%r564, [%rd6];
	xor.b32  	%r982, %r982, %r564;
	ld.global.u32 	%r565, [%rd6+4];
	xor.b32  	%r981, %r981, %r565;
	ld.global.u32 	%r566, [%rd6+8];
	xor.b32  	%r980, %r980, %r566;
	ld.global.u32 	%r567, [%rd6+12];
	xor.b32  	%r979, %r979, %r567;
	ld.global.u32 	%r568, [%rd6+16];
	xor.b32  	%r978, %r978, %r568;
$L__BB0_7:
	and.b32  	%r570, %r560, 2;
	setp.eq.s32 	%p5, %r570, 0;
	@%p5 bra 	$L__BB0_9;
	ld.global.u32 	%r571, [%rd6+20];
	xor.b32  	%r982, %r982, %r571;
	ld.global.u32 	%r572, [%rd6+24];
	xor.b32  	%r981, %r981, %r572;
	ld.global.u32 	%r573, [%rd6+28];
	xor.b32  	%r980, %r980, %r573;
	ld.global.u32 	%r574, [%rd6+32];
	xor.b32  	%r979, %r979, %r574;
	ld.global.u32 	%r575, [%rd6+36];
	xor.b32  	%r978, %r978, %r575;
$L__BB0_9:
	and.b32  	%r577, %r560, 4;
	setp.eq.s32 	%p6, %r577, 0;
	@%p6 bra 	$L__BB0_11;
	ld.global.u32 	%r578, [%rd6+40];
	xor.b32  	%r982, %r982, %r578;
	ld.global.u32 	%r579, [%rd6+44];
	xor.b32  	%r981, %r981, %r579;
	ld.global.u32 	%r580, [%rd6+48];
	xor.b32  	%r980, %r980, %r580;
	ld.global.u32 	%r581, [%rd6+52];
	xor.b32  	%r979, %r979, %r581;
	ld.global.u32 	%r582, [%rd6+56];
	xor.b32  	%r978, %r978, %r582;
$L__BB0_11:
	and.b32  	%r584, %r560, 8;
	setp.eq.s32 	%p7, %r584, 0;
	@%p7 bra 	$L__BB0_13;
	ld.global.u32 	%r585, [%rd6+60];
	xor.b32  	%r982, %r982, %r585;
	ld.global.u32 	%r586, [%rd6+64];
	xor.b32  	%r981, %r981, %r586;
	ld.global.u32 	%r587, [%rd6+68];
	xor.b32  	%r980, %r980, %r587;
	ld.global.u32 	%r588, [%rd6+72];
	xor.b32  	%r979, %r979, %r588;
	ld.global.u32 	%r589, [%rd6+76];
	xor.b32  	%r978, %r978, %r589;
$L__BB0_13:
	and.b32  	%r591, %r560, 16;
	setp.eq.s32 	%p8, %r591, 0;
	@%p8 bra 	$L__BB0_15;
	ld.global.u32 	%r592, [%rd6+80];
	xor.b32  	%r982, %r982, %r592;
	ld.global.u32 	%r593, [%rd6+84];
	xor.b32  	%r981, %r981, %r593;
	ld.global.u32 	%r594, [%rd6+88];
	xor.b32  	%r980, %r980, %r594;
	ld.global.u32 	%r595, [%rd6+92];
	xor.b32  	%r979, %r979, %r595;
	ld.global.u32 	%r596, [%rd6+96];
	xor.b32  	%r978, %r978, %r596;
$L__BB0_15:
	and.b32  	%r598, %r560, 32;
	setp.eq.s32 	%p9, %r598, 0;
	@%p9 bra 	$L__BB0_17;
	ld.global.u32 	%r599, [%rd6+100];
	xor.b32  	%r982, %r982, %r599;
	ld.global.u32 	%r600, [%rd6+104];
	xor.b32  	%r981, %r981, %r600;
	ld.global.u32 	%r601, [%rd6+108];
	xor.b32  	%r980, %r980, %r601;
	ld.global.u32 	%r602, [%rd6+112];
	xor.b32  	%r979, %r979, %r602;
	ld.global.u32 	%r603, [%rd6+116];
	xor.b32  	%r978, %r978, %r603;
$L__BB0_17:
	and.b32  	%r605, %r560, 64;
	setp.eq.s32 	%p10, %r605, 0;
	@%p10 bra 	$L__BB0_19;
	ld.global.u32 	%r606, [%rd6+120];
	xor.b32  	%r982, %r982, %r606;
	ld.global.u32 	%r607, [%rd6+124];
	xor.b32  	%r981, %r981, %r607;
	ld.global.u32 	%r608, [%rd6+128];
	xor.b32  	%r980, %r980, %r608;
	ld.global.u32 	%r609, [%rd6+132];
	xor.b32  	%r979, %r979, %r609;
	ld.global.u32 	%r610, [%rd6+136];
	xor.b32  	%r978, %r978, %r610;
$L__BB0_19:
	and.b32  	%r612, %r560, 128;
	setp.eq.s32 	%p11, %r612, 0;
	@%p11 bra 	$L__BB0_21;
	ld.global.u32 	%r613, [%rd6+140];
	xor.b32  	%r982, %r982, %r613;
	ld.global.u32 	%r614, [%rd6+144];
	xor.b32  	%r981, %r981, %r614;
	ld.global.u32 	%r615, [%rd6+148];
	xor.b32  	%r980, %r980, %r615;
	ld.global.u32 	%r616, [%rd6+152];
	xor.b32  	%r979, %r979, %r616;
	ld.global.u32 	%r617, [%rd6+156];
	xor.b32  	%r978, %r978, %r617;
$L__BB0_21:
	and.b32  	%r619, %r560, 256;
	setp.eq.s32 	%p12, %r619, 0;
	@%p12 bra 	$L__BB0_23;
	ld.global.u32 	%r620, [%rd6+160];
	xor.b32  	%r982, %r982, %r620;
	ld.global.u32 	%r621, [%rd6+164];
	xor.b32  	%r981, %r981, %r621;
	ld.global.u32 	%r622, [%rd6+168];
	xor.b32  	%r980, %r980, %r622;
	ld.global.u32 	%r623, [%rd6+172];
	xor.b32  	%r979, %r979, %r623;
	ld.global.u32 	%r624, [%rd6+176];
	xor.b32  	%r978, %r978, %r624;
$L__BB0_23:
	and.b32  	%r626, %r560, 512;
	setp.eq.s32 	%p13, %r626, 0;
	@%p13 bra 	$L__BB0_25;
	ld.global.u32 	%r627, [%rd6+180];
	xor.b32  	%r982, %r982, %r627;
	ld.global.u32 	%r628, [%rd6+184];
	xor.b32  	%r981, %r981, %r628;
	ld.global.u32 	%r629, [%rd6+188];
	xor.b32  	%r980, %r980, %r629;
	ld.global.u32 	%r630, [%rd6+192];
	xor.b32  	%r979, %r979, %r630;
	ld.global.u32 	%r631, [%rd6+196];
	xor.b32  	%r978, %r978, %r631;
$L__BB0_25:
	and.b32  	%r633, %r560, 1024;
	setp.eq.s32 	%p14, %r633, 0;
	@%p14 bra 	$L__BB0_27;
	ld.global.u32 	%r634, [%rd6+200];
	xor.b32  	%r982, %r982, %r634;
	ld.global.u32 	%r635, [%rd6+204];
	xor.b32  	%r981, %r981, %r635;
	ld.global.u32 	%r636, [%rd6+208];
	xor.b32  	%r980, %r980, %r636;
	ld.global.u32 	%r637, [%rd6+212];
	xor.b32  	%r979, %r979, %r637;
	ld.global.u32 	%r638, [%rd6+216];
	xor.b32  	%r978, %r978, %r638;
$L__BB0_27:
	and.b32  	%r640, %r560, 2048;
	setp.eq.s32 	%p15, %r640, 0;
	@%p15 bra 	$L__BB0_29;
	ld.global.u32 	%r641, [%rd6+220];
	xor.b32  	%r982, %r982, %r641;
	ld.global.u32 	%r642, [%rd6+224];
	xor.b32  	%r981, %r981, %r642;
	ld.global.u32 	%r643, [%rd6+228];
	xor.b32  	%r980, %r980, %r643;
	ld.global.u32 	%r644, [%rd6+232];
	xor.b32  	%r979, %r979, %r644;
	ld.global.u32 	%r645, [%rd6+236];
	xor.b32  	%r978, %r978, %r645;
$L__BB0_29:
	and.b32  	%r647, %r560, 4096;
	setp.eq.s32 	%p16, %r647, 0;
	@%p16 bra 	$L__BB0_31;
	ld.global.u32 	%r648, [%rd6+240];
	xor.b32  	%r982, %r982, %r648;
	ld.global.u32 	%r649, [%rd6+244];
	xor.b32  	%r981, %r981, %r649;
	ld.global.u32 	%r650, [%rd6+248];
	xor.b32  	%r980, %r980, %r650;
	ld.global.u32 	%r651, [%rd6+252];
	xor.b32  	%r979, %r979, %r651;
	ld.global.u32 	%r652, [%rd6+256];
	xor.b32  	%r978, %r978, %r652;
$L__BB0_31:
	and.b32  	%r654, %r560, 8192;
	setp.eq.s32 	%p17, %r654, 0;
	@%p17 bra 	$L__BB0_33;
	ld.global.u32 	%r655, [%rd6+260];
	xor.b32  	%r982, %r982, %r655;
	ld.global.u32 	%r656, [%rd6+264];
	xor.b32  	%r981, %r981, %r656;
	ld.global.u32 	%r657, [%rd6+268];
	xor.b32  	%r980, %r980, %r657;
	ld.global.u32 	%r658, [%rd6+272];
	xor.b32  	%r979, %r979, %r658;
	ld.global.u32 	%r659, [%rd6+276];
	xor.b32  	%r978, %r978, %r659;
$L__BB0_33:
	and.b32  	%r661, %r560, 16384;
	setp.eq.s32 	%p18, %r661, 0;
	@%p18 bra 	$L__BB0_35;
	ld.global.u32 	%r662, [%rd6+280];
	xor.b32  	%r982, %r982, %r662;
	ld.global.u32 	%r663, [%rd6+284];
	xor.b32  	%r981, %r981, %r663;
	ld.global.u32 	%r664, [%rd6+288];
	xor.b32  	%r980, %r980, %r664;
	ld.global.u32 	%r665, [%rd6+292];
	xor.b32  	%r979, %r979, %r665;
	ld.global.u32 	%r666, [%rd6+296];
	xor.b32  	%r978, %r978, %r666;
$L__BB0_35:
	and.b32  	%r668, %r560, 32768;
	setp.eq.s32 	%p19, %r668, 0;
	@%p19 bra 	$L__BB0_37;
	ld.global.u32 	%r669, [%rd6+300];
	xor.b32  	%r982, %r982, %r669;
	ld.global.u32 	%r670, [%rd6+304];
	xor.b32  	%r981, %r981, %r670;
	ld.global.u32 	%r671, [%rd6+308];
	xor.b32  	%r980, %r980, %r671;
	ld.global.u32 	%r672, [%rd6+312];
	xor.b32  	%r979, %r979, %r672;
	ld.global.u32 	%r673, [%rd6+316];
	xor.b32  	%r978, %r978, %r673;
$L__BB0_37:
	add.s32 	%r977, %r977, 16;
	setp.ne.s32 	%p20, %r977, 32;
	@%p20 bra 	$L__BB0_5;
	mad.lo.s32 	%r674, %r971, -31, %r19;
	add.s32 	%r971, %r674, 1;
	setp.ne.s32 	%p21, %r971, 5;
	@%p21 bra 	$L__BB0_4;
	st.local.u32 	[%rd1+4], %r982;
	st.local.v2.u32 	[%rd1+8], {%r981, %r980};
	st.local.v2.u32 	[%rd1+16], {%r979, %r978};
	setp.eq.s64 	%p22, %rd4, 1;
	@%p22 bra 	$L__BB0_114;
	mov.b32 	%r978, 0;
	mov.u32 	%r1071, %r978;
	mov.u32 	%r1072, %r978;
	mov.u32 	%r981, %r978;
	mov.u32 	%r982, %r978;
	mov.u32 	%r1063, %r978;
$L__BB0_41:
	mul.wide.u32 	%rd18, %r1063, 4;
	add.s64 	%rd19, %rd1, %rd18;
	ld.local.u32 	%r194, [%rd19+4];
	shl.b32 	%r195, %r1063, 5;
	mov.b32 	%r1069, 0;
$L__BB0_42:
	.pragma "nounroll";
	shr.u32 	%r677, %r194, %r1069;
	and.b32  	%r678, %r677, 1;
	setp.eq.b32 	%p23, %r678, 1;
	not.pred 	%p24, %p23;
	add.s32 	%r679, %r195, %r1069;
	mul.lo.s32 	%r680, %r679, 5;
	mul.wide.u32 	%rd20, %r680, 4;
	add.s64 	%rd7, %rd5, %rd20;
	@%p24 bra 	$L__BB0_44;
	ld.global.u32 	%r681, [%rd7];
	xor.b32  	%r982, %r982, %r681;
	ld.global.u32 	%r682, [%rd7+4];
	xor.b32  	%r981, %r981, %r682;
	ld.global.u32 	%r683, [%rd7+8];
	xor.b32  	%r1072, %r1072, %r683;
	ld.global.u32 	%r684, [%rd7+12];
	xor.b32  	%r1071, %r1071, %r684;
	ld.global.u32 	%r685, [%rd7+16];
	xor.b32  	%r978, %r978, %r685;
$L__BB0_44:
	and.b32  	%r687, %r677, 2;
	setp.eq.s32 	%p25, %r687, 0;
	@%p25 bra 	$L__BB0_46;
	ld.global.u32 	%r688, [%rd7+20];
	xor.b32  	%r982, %r982, %r688;
	ld.global.u32 	%r689, [%rd7+24];
	xor.b32  	%r981, %r981, %r689;
	ld.global.u32 	%r690, [%rd7+28];
	xor.b32  	%r1072, %r1072, %r690;
	ld.global.u32 	%r691, [%rd7+32];
	xor.b32  	%r1071, %r1071, %r691;
	ld.global.u32 	%r692, [%rd7+36];
	xor.b32  	%r978, %r978, %r692;
$L__BB0_46:
	and.b32  	%r694, %r677, 4;
	setp.eq.s32 	%p26, %r694, 0;
	@%p26 bra 	$L__BB0_48;
	ld.global.u32 	%r695, [%rd7+40];
	xor.b32  	%r982, %r982, %r695;
	ld.global.u32 	%r696, [%rd7+44];
	xor.b32  	%r981, %r981, %r696;
	ld.global.u32 	%r697, [%rd7+48];
	xor.b32  	%r1072, %r1072, %r697;
	ld.global.u32 	%r698, [%rd7+52];
	xor.b32  	%r1071, %r1071, %r698;
	ld.global.u32 	%r699, [%rd7+56];
	xor.b32  	%r978, %r978, %r699;
$L__BB0_48:
	and.b32  	%r701, %r677, 8;
	setp.eq.s32 	%p27, %r701, 0;
	@%p27 bra 	$L__BB0_50;
	ld.global.u32 	%r702, [%rd7+60];
	xor.b32  	%r982, %r982, %r702;
	ld.global.u32 	%r703, [%rd7+64];
	xor.b32  	%r981, %r981, %r703;
	ld.global.u32 	%r704, [%rd7+68];
	xor.b32  	%r1072, %r1072, %r704;
	ld.global.u32 	%r705, [%rd7+72];
	xor.b32  	%r1071, %r1071, %r705;
	ld.global.u32 	%r706, [%rd7+76];
	xor.b32  	%r978, %r978, %r706;
$L__BB0_50:
	and.b32  	%r708, %r677, 16;
	setp.eq.s32 	%p28, %r708, 0;
	@%p28 bra 	$L__BB0_52;
	ld.global.u32 	%r709, [%rd7+80];
	xor.b32  	%r982, %r982, %r709;
	ld.global.u32 	%r710, [%rd7+84];
	xor.b32  	%r981, %r981, %r710;
	ld.global.u32 	%r711, [%rd7+88];
	xor.b32  	%r1072, %r1072, %r711;
	ld.global.u32 	%r712, [%rd7+92];
	xor.b32  	%r1071, %r1071, %r712;
	ld.global.u32 	%r713, [%rd7+96];
	xor.b32  	%r978, %r978, %r713;
$L__BB0_52:
	and.b32  	%r715, %r677, 32;
	setp.eq.s32 	%p29, %r715, 0;
	@%p29 bra 	$L__BB0_54;
	ld.global.u32 	%r716, [%rd7+100];
	xor.b32  	%r982, %r982, %r716;
	ld.global.u32 	%r717, [%rd7+104];
	xor.b32  	%r981, %r981, %r717;
	ld.global.u32 	%r718, [%rd7+108];
	xor.b32  	%r1072, %r1072, %r718;
	ld.global.u32 	%r719, [%rd7+112];
	xor.b32  	%r1071, %r1071, %r719;
	ld.global.u32 	%r720, [%rd7+116];
	xor.b32  	%r978, %r978, %r720;
$L__BB0_54:
	and.b32  	%r722, %r677, 64;
	setp.eq.s32 	%p30, %r722, 0;
	@%p30 bra 	$L__BB0_56;
	ld.global.u32 	%r723, [%rd7+120];
	xor.b32  	%r982, %r982, %r723;
	ld.global.u32 	%r724, [%rd7+124];
	xor.b32  	%r981, %r981, %r724;
	ld.global.u32 	%r725, [%rd7+128];
	xor.b32  	%r1072, %r1072, %r725;
	ld.global.u32 	%r726, [%rd7+132];
	xor.b32  	%r1071, %r1071, %r726;
	ld.global.u32 	%r727, [%rd7+136];
	xor.b32  	%r978, %r978, %r727;
$L__BB0_56:
	and.b32  	%r729, %r677, 128;
	setp.eq.s32 	%p31, %r729, 0;
	@%p31 bra 	$L__BB0_58;
	ld.global.u32 	%r730, [%rd7+140];
	xor.b32  	%r982, %r982, %r730;
	ld.global.u32 	%r731, [%rd7+144];
	xor.b32  	%r981, %r981, %r731;
	ld.global.u32 	%r732, [%rd7+148];
	xor.b32  	%r1072, %r1072, %r732;
	ld.global.u32 	%r733, [%rd7+152];
	xor.b32  	%r1071, %r1071, %r733;
	ld.global.u32 	%r734, [%rd7+156];
	xor.b32  	%r978, %r978, %r734;
$L__BB0_58:
	and.b32  	%r736, %r677, 256;
	setp.eq.s32 	%p32, %r736, 0;
	@%p32 bra 	$L__BB0_60;
	ld.global.u32 	%r737, [%rd7+160];
	xor.b32  	%r982, %r982, %r737;
	ld.global.u32 	%r738, [%rd7+164];
	xor.b32  	%r981, %r981, %r738;
	ld.global.u32 	%r739, [%rd7+168];
	xor.b32  	%r1072, %r1072, %r739;
	ld.global.u32 	%r740, [%rd7+172];
	xor.b32  	%r1071, %r1071, %r740;
	ld.global.u32 	%r741, [%rd7+176];
	xor.b32  	%r978, %r978, %r741;
$L__BB0_60:
	and.b32  	%r743, %r677, 512;
	setp.eq.s32 	%p33, %r743, 0;
	@%p33 bra 	$L__BB0_62;
	ld.global.u32 	%r744, [%rd7+180];
	xor.b32  	%r982, %r982, %r744;
	ld.global.u32 	%r745, [%rd7+184];
	xor.b32  	%r981, %r981, %r745;
	ld.global.u32 	%r746, [%rd7+188];
	xor.b32  	%r1072, %r1072, %r746;
	ld.global.u32 	%r747, [%rd7+192];
	xor.b32  	%r1071, %r1071, %r747;
	ld.global.u32 	%r748, [%rd7+196];
	xor.b32  	%r978, %r978, %r748;
$L__BB0_62:
	and.b32  	%r750, %r677, 1024;
	setp.eq.s32 	%p34, %r750, 0;
	@%p34 bra 	$L__BB0_64;
	ld.global.u32 	%r751, [%rd7+200];
	xor.b32  	%r982, %r982, %r751;
	ld.global.u32 	%r752, [%rd7+204];
	xor.b32  	%r981, %r981, %r752;
	ld.global.u32 	%r753, [%rd7+208];
	xor.b32  	%r1072, %r1072, %r753;
	ld.global.u32 	%r754, [%rd7+212];
	xor.b32  	%r1071, %r1071, %r754;
	ld.global.u32 	%r755, [%rd7+216];
	xor.b32  	%r978, %r978, %r755;
$L__BB0_64:
	and.b32  	%r757, %r677, 2048;
	setp.eq.s32 	%p35, %r757, 0;
	@%p35 bra 	$L__BB0_66;
	ld.global.u32 	%r758, [%rd7+220];
	xor.b32  	%r982, %r982, %r758;
	ld.global.u32 	%r759, [%rd7+224];
	xor.b32  	%r981, %r981, %r759;
	ld.global.u32 	%r760, [%rd7+228];
	xor.b32  	%r1072, %r1072, %r760;
	ld.global.u32 	%r761, [%rd7+232];
	xor.b32  	%r1071, %r1071, %r761;
	ld.global.u32 	%r762, [%rd7+236];
	xor.b32  	%r978, %r978, %r762;
$L__BB0_66:
	and.b32  	%r764, %r677, 4096;
	setp.eq.s32 	%p36, %r764, 0;
	@%p36 bra 	$L__BB0_68;
	ld.global.u32 	%r765, [%rd7+240];
	xor.b32  	%r982, %r982, %r765;
	ld.global.u32 	%r766, [%rd7+244];
	xor.b32  	%r981, %r981, %r766;
	ld.global.u32 	%r767, [%rd7+248];
	xor.b32  	%r1072, %r1072, %r767;
	ld.global.u32 	%r768, [%rd7+252];
	xor.b32  	%r1071, %r1071, %r768;
	ld.global.u32 	%r769, [%rd7+256];
	xor.b32  	%r978, %r978, %r769;
$L__BB0_68:
	and.b32  	%r771, %r677, 8192;
	setp.eq.s32 	%p37, %r771, 0;
	@%p37 bra 	$L__BB0_70;
	ld.global.u32 	%r772, [%rd7+260];
	xor.b32  	%r982, %r982, %r772;
	ld.global.u32 	%r773, [%rd7+264];
	xor.b32  	%r981, %r981, %r773;
	ld.global.u32 	%r774, [%rd7+268];
	xor.b32  	%r1072, %r1072, %r774;
	ld.global.u32 	%r775, [%rd7+272];
	xor.b32  	%r1071, %r1071, %r775;
	ld.global.u32 	%r776, [%rd7+276];
	xor.b32  	%r978, %r978, %r776;
$L__BB0_70:
	and.b32  	%r778, %r677, 16384;
	setp.eq.s32 	%p38, %r778, 0;
	@%p38 bra 	$L__BB0_72;
	ld.global.u32 	%r779, [%rd7+280];
	xor.b32  	%r982, %r982, %r779;
	ld.global.u32 	%r780, [%rd7+284];
	xor.b32  	%r981, %r981, %r780;
	ld.global.u32 	%r781, [%rd7+288];
	xor.b32  	%r1072, %r1072, %r781;
	ld.global.u32 	%r782, [%rd7+292];
	xor.b32  	%r1071, %r1071, %r782;
	ld.global.u32 	%r783, [%rd7+296];
	xor.b32  	%r978, %r978, %r783;
$L__BB0_72:
	and.b32  	%r785, %r677, 32768;
	setp.eq.s32 	%p39, %r785, 0;
	@%p39 bra 	$L__BB0_74;
	ld.global.u32 	%r786, [%rd7+300];
	xor.b32  	%r982, %r982, %r786;
	ld.global.u32 	%r787, [%rd7+304];
	xor.b32  	%r981, %r981, %r787;
	ld.global.u32 	%r788, [%rd7+308];
	xor.b32  	%r1072, %r1072, %r788;
	ld.global.u32 	%r789, [%rd7+312];
	xor.b32  	%r1071, %r1071, %r789;
	ld.global.u32 	%r790, [%rd7+316];
	xor.b32  	%r978, %r978, %r790;
$L__BB0_74:
	add.s32 	%r1069, %r1069, 16;
	setp.ne.s32 	%p40, %r1069, 32;
	@%p40 bra 	$L__BB0_42;
	mad.lo.s32 	%r791, %r1063, -31, %r195;
	add.s32 	%r1063, %r791, 1;
	setp.ne.s32 	%p41, %r1063, 5;
	@%p41 bra 	$L__BB0_41;
	st.local.u32 	[%rd1+4], %r982;
	st.local.v2.u32 	[%rd1+8], {%r981, %r1072};
	st.local.v2.u32 	[%rd1+16], {%r1071, %r978};
	setp.ne.s64 	%p42, %rd4, 3;
	@%p42 bra 	$L__BB0_114;
	mov.b32 	%r978, 0;
	mov.u32 	%r1163, %r978;
	mov.u32 	%r1164, %r978;
	mov.u32 	%r981, %r978;
	mov.u32 	%r982, %r978;
	mov.u32 	%r1155, %r978;
$L__BB0_78:
	mul.wide.u32 	%rd21, %r1155, 4;
	add.s64 	%rd22, %rd1, %rd21;
	ld.local.u32 	%r370, [%rd22+4];
	shl.b32 	%r371, %r1155, 5;
	mov.b32 	%r1161, 0;
$L__BB0_79:
	.pragma "nounroll";
	shr.u32 	%r794, %r370, %r1161;
	and.b32  	%r795, %r794, 1;
	setp.eq.b32 	%p43, %r795, 1;
	not.pred 	%p44, %p43;
	add.s32 	%r796, %r371, %r1161;
	mul.lo.s32 	%r797, %r796, 5;
	mul.wide.u32 	%rd23, %r797, 4;
	add.s64 	%rd8, %rd5, %rd23;
	@%p44 bra 	$L__BB0_81;
	ld.global.u32 	%r798, [%rd8];
	xor.b32  	%r982, %r982, %r798;
	ld.global.u32 	%r799, [%rd8+4];
	xor.b32  	%r981, %r981, %r799;
	ld.global.u32 	%r800, [%rd8+8];
	xor.b32  	%r1164, %r1164, %r800;
	ld.global.u32 	%r801, [%rd8+12];
	xor.b32  	%r1163, %r1163, %r801;
	ld.global.u32 	%r802, [%rd8+16];
	xor.b32  	%r978, %r978, %r802;
$L__BB0_81:
	and.b32  	%r804, %r794, 2;
	setp.eq.s32 	%p45, %r804, 0;
	@%p45 bra 	$L__BB0_83;
	ld.global.u32 	%r805, [%rd8+20];
	xor.b32  	%r982, %r982, %r805;
	ld.global.u32 	%r806, [%rd8+24];
	xor.b32  	%r981, %r981, %r806;
	ld.global.u32 	%r807, [%rd8+28];
	xor.b32  	%r1164, %r1164, %r807;
	ld.global.u32 	%r808, [%rd8+32];
	xor.b32  	%r1163, %r1163, %r808;
	ld.global.u32 	%r809, [%rd8+36];
	xor.b32  	%r978, %r978, %r809;
$L__BB0_83:
	and.b32  	%r811, %r794, 4;
	setp.eq.s32 	%p46, %r811, 0;
	@%p46 bra 	$L__BB0_85;
	ld.global.u32 	%r812, [%rd8+40];
	xor.b32  	%r982, %r982, %r812;
	ld.global.u32 	%r813, [%rd8+44];
	xor.b32  	%r981, %r981, %r813;
	ld.global.u32 	%r814, [%rd8+48];
	xor.b32  	%r1164, %r1164, %r814;
	ld.global.u32 	%r815, [%rd8+52];
	xor.b32  	%r1163, %r1163, %r815;
	ld.global.u32 	%r816, [%rd8+56];
	xor.b32  	%r978, %r978, %r816;
$L__BB0_85:
	and.b32  	%r818, %r794, 8;
	setp.eq.s32 	%p47, %r818, 0;
	@%p47 bra 	$L__BB0_87;
	ld.global.u32 	%r819, [%rd8+60];
	xor.b32  	%r982, %r982, %r819;
	ld.global.u32 	%r820, [%rd8+64];
	xor.b32  	%r981, %r981, %r820;
	ld.global.u32 	%r821, [%rd8+68];
	xor.b32  	%r1164, %r1164, %r821;
	ld.global.u32 	%r822, [%rd8+72];
	xor.b32  	%r1163, %r1163, %r822;
	ld.global.u32 	%r823, [%rd8+76];
	xor.b32  	%r978, %r978, %r823;
$L__BB0_87:
	and.b32  	%r825, %r794, 16;
	setp.eq.s32 	%p48, %r825, 0;
	@%p48 bra 	$L__BB0_89;
	ld.global.u32 	%r826, [%rd8+80];
	xor.b32  	%r982, %r982, %r826;
	ld.global.u32 	%r827, [%rd8+84];
	xor.b32  	%r981, %r981, %r827;
	ld.global.u32 	%r828, [%rd8+88];
	xor.b32  	%r1164, %r1164, %r828;
	ld.global.u32 	%r829, [%rd8+92];
	xor.b32  	%r1163, %r1163, %r829;
	ld.global.u32 	%r830, [%rd8+96];
	xor.b32  	%r978, %r978, %r830;
$L__BB0_89:
	and.b32  	%r832, %r794, 32;
	setp.eq.s32 	%p49, %r832, 0;
	@%p49 bra 	$L__BB0_91;
	ld.global.u32 	%r833, [%rd8+100];
	xor.b32  	%r982, %r982, %r833;
	ld.global.u32 	%r834, [%rd8+104];
	xor.b32  	%r981, %r981, %r834;
	ld.global.u32 	%r835, [%rd8+108];
	xor.b32  	%r1164, %r1164, %r835;
	ld.global.u32 	%r836, [%rd8+112];
	xor.b32  	%r1163, %r1163, %r836;
	ld.global.u32 	%r837, [%rd8+116];
	xor.b32  	%r978, %r978, %r837;
$L__BB0_91:
	and.b32  	%r839, %r794, 64;
	setp.eq.s32 	%p50, %r839, 0;
	@%p50 bra 	$L__BB0_93;
	ld.global.u32 	%r840, [%rd8+120];
	xor.b32  	%r982, %r982, %r840;
	ld.global.u32 	%r841, [%rd8+124];
	xor.b32  	%r981, %r981, %r841;
	ld.global.u32 	%r842, [%rd8+128];
	xor.b32  	%r1164, %r1164, %r842;
	ld.global.u32 	%r843, [%rd8+132];
	xor.b32  	%r1163, %r1163, %r843;
	ld.global.u32 	%r844, [%rd8+136];
	xor.b32  	%r978, %r978, %r844;
$L__BB0_93:
	and.b32  	%r846, %r794, 128;
	setp.eq.s32 	%p51, %r846, 0;
	@%p51 bra 	$L__BB0_95;
	ld.global.u32 	%r847, [%rd8+140];
	xor.b32  	%r982, %r982, %r847;
	ld.global.u32 	%r848, [%rd8+144];
	xor.b32  	%r981, %r981, %r848;
	ld.global.u32 	%r849, [%rd8+148];
	xor.b32  	%r1164, %r1164, %r849;
	ld.global.u32 	%r850, [%rd8+152];
	xor.b32  	%r1163, %r1163, %r850;
	ld.global.u32 	%r851, [%rd8+156];
	xor.b32  	%r978, %r978, %r851;
$L__BB0_95:
	and.b32  	%r853, %r794, 256;
	setp.eq.s32 	%p52, %r853, 0;
	@%p52 bra 	$L__BB0_97;
	ld.global.u32 	%r854, [%rd8+160];
	xor.b32  	%r982, %r982, %r854;
	ld.global.u32 	%r855, [%rd8+164];
	xor.b32  	%r981, %r981, %r855;
	ld.global.u32 	%r856, [%rd8+168];
	xor.b32  	%r1164, %r1164, %r856;
	ld.global.u32 	%r857, [%rd8+172];
	xor.b32  	%r1163, %r1163, %r857;
	ld.global.u32 	%r858, [%rd8+176];
	xor.b32  	%r978, %r978, %r858;
$L__BB0_97:
	and.b32  	%r860, %r794, 512;
	setp.eq.s32 	%p53, %r860, 0;
	@%p53 bra 	$L__BB0_99;
	ld.global.u32 	%r861, [%rd8+180];
	xor.b32  	%r982, %r982, %r861;
	ld.global.u32 	%r862, [%rd8+184];
	xor.b32  	%r981, %r981, %r862;
	ld.global.u32 	%r863, [%rd8+188];
	xor.b32  	%r1164, %r1164, %r863;
	ld.global.u32 	%r864, [%rd8+192];
	xor.b32  	%r1163, %r1163, %r864;
	ld.global.u32 	%r865, [%rd8+196];
	xor.b32  	%r978, %r978, %r865;
$L__BB0_99:
	and.b32  	%r867, %r794, 1024;
	setp.eq.s32 	%p54, %r867, 0;
	@%p54 bra 	$L__BB0_101;
	ld.global.u32 	%r868, [%rd8+200];
	xor.b32  	%r982, %r982, %r868;
	ld.global.u32 	%r869, [%rd8+204];
	xor.b32  	%r981, %r981, %r869;
	ld.global.u32 	%r870, [%rd8+208];
	xor.b32  	%r1164, %r1164, %r870;
	ld.global.u32 	%r871, [%rd8+212];
	xor.b32  	%r1163, %r1163, %r871;
	ld.global.u32 	%r872, [%rd8+216];
	xor.b32  	%r978, %r978, %r872;
$L__BB0_101:
	and.b32  	%r874, %r794, 2048;
	setp.eq.s32 	%p55, %r874, 0;
	@%p55 bra 	$L__BB0_103;
	ld.global.u32 	%r875, [%rd8+220];
	xor.b32  	%r982, %r982, %r875;
	ld.global.u32 	%r876, [%rd8+224];
	xor.b32  	%r981, %r981, %r876;
	ld.global.u32 	%r877, [%rd8+228];
	xor.b32  	%r1164, %r1164, %r877;
	ld.global.u32 	%r878, [%rd8+232];
	xor.b32  	%r1163, %r1163, %r878;
	ld.global.u32 	%r879, [%rd8+236];
	xor.b32  	%r978, %r978, %r879;
$L__BB0_103:
	and.b32  	%r881, %r794, 4096;
	setp.eq.s32 	%p56, %r881, 0;
	@%p56 bra 	$L__BB0_105;
	ld.global.u32 	%r882, [%rd8+240];
	xor.b32  	%r982, %r982, %r882;
	ld.global.u32 	%r883, [%rd8+244];
	xor.b32  	%r981, %r981, %r883;
	ld.global.u32 	%r884, [%rd8+248];
	xor.b32  	%r1164, %r1164, %r884;
	ld.global.u32 	%r885, [%rd8+252];
	xor.b32  	%r1163, %r1163, %r885;
	ld.global.u32 	%r886, [%rd8+256];
	xor.b32  	%r978, %r978, %r886;
$L__BB0_105:
	and.b32  	%r888, %r794, 8192;
	setp.eq.s32 	%p57, %r888, 0;
	@%p57 bra 	$L__BB0_107;
	ld.global.u32 	%r889, [%rd8+260];
	xor.b32  	%r982, %r982, %r889;
	ld.global.u32 	%r890, [%rd8+264];
	xor.b32  	%r981, %r981, %r890;
	ld.global.u32 	%r891, [%rd8+268];
	xor.b32  	%r1164, %r1164, %r891;
	ld.global.u32 	%r892, [%rd8+272];
	xor.b32  	%r1163, %r1163, %r892;
	ld.global.u32 	%r893, [%rd8+276];
	xor.b32  	%r978, %r978, %r893;
$L__BB0_107:
	and.b32  	%r895, %r794, 16384;
	setp.eq.s32 	%p58, %r895, 0;
	@%p58 bra 	$L__BB0_109;
	ld.global.u32 	%r896, [%rd8+280];
	xor.b32  	%r982, %r982, %r896;
	ld.global.u32 	%r897, [%rd8+284];
	xor.b32  	%r981, %r981, %r897;
	ld.global.u32 	%r898, [%rd8+288];
	xor.b32  	%r1164, %r1164, %r898;
	ld.global.u32 	%r899, [%rd8+292];
	xor.b32  	%r1163, %r1163, %r899;
	ld.global.u32 	%r900, [%rd8+296];
	xor.b32  	%r978, %r978, %r900;
$L__BB0_109:
	and.b32  	%r902, %r794, 32768;
	setp.eq.s32 	%p59, %r902, 0;
	@%p59 bra 	$L__BB0_111;
	ld.global.u32 	%r903, [%rd8+300];
	xor.b32  	%r982, %r982, %r903;
	ld.global.u32 	%r904, [%rd8+304];
	xor.b32  	%r981, %r981, %r904;
	ld.global.u32 	%r905, [%rd8+308];
	xor.b32  	%r1164, %r1164, %r905;
	ld.global.u32 	%r906, [%rd8+312];
	xor.b32  	%r1163, %r1163, %r906;
	ld.global.u32 	%r907, [%rd8+316];
	xor.b32  	%r978, %r978, %r907;
$L__BB0_111:
	add.s32 	%r1161, %r1161, 16;
	setp.ne.s32 	%p60, %r1161, 32;
	@%p60 bra 	$L__BB0_79;
	mad.lo.s32 	%r908, %r1155, -31, %r371;
	add.s32 	%r1155, %r908, 1;
	setp.ne.s32 	%p61, %r1155, 5;
	@%p61 bra 	$L__BB0_78;
	st.local.u32 	[%rd1+4], %r982;
	st.local.v2.u32 	[%rd1+8], {%r981, %r1164};
	st.local.v2.u32 	[%rd1+16], {%r1163, %r978};
$L__BB0_114:
	shr.u64 	%rd27, %rd3, 2;
	add.s32 	%r965, %r965, 1;
	setp.gt.u64 	%p62, %rd3, 3;
	@%p62 bra 	$L__BB0_2;
$L__BB0_115:
	shr.u32 	%r909, %r982, 2;
	xor.b32  	%r910, %r909, %r982;
	shl.b32 	%r911, %r978, 4;
	shl.b32 	%r912, %r910, 1;
	xor.b32  	%r913, %r912, %r911;
	xor.b32  	%r914, %r913, %r910;
	xor.b32  	%r915, %r914, %r978;
	add.s32 	%r916, %r4, %r915;
	add.s32 	%r917, %r916, 362437;
	cvt.rn.f32.u32 	%f1, %r917;
	fma.rn.f32 	%f2, %f1, 0f2F800000, 0f2F000000;
	shr.u32 	%r918, %r981, 2;
	xor.b32  	%r919, %r918, %r981;
	shl.b32 	%r920, %r915, 4;
	shl.b32 	%r921, %r919, 1;
	xor.b32  	%r922, %r921, %r920;
	xor.b32  	%r923, %r922, %r919;
	xor.b32  	%r924, %r923, %r915;
	add.s32 	%r925, %r4, %r924;
	add.s32 	%r926, %r925, 724874;
	cvt.rn.f32.u32 	%f3, %r926;
	fma.rn.f32 	%f4, %f3, 0f2F800000, 0f2F000000;
	shl.b32 	%r927, %r1, 2;
	mov.u32 	%r928, _ZZ11monte_carloPiE9successes;
	add.s32 	%r929, %r928, %r927;
	mul.f32 	%f5, %f4, %f4;
	fma.rn.f32 	%f6, %f2, %f2, %f5;
	setp.lt.f32 	%p63, %f6, 0f3F800000;
	selp.u32 	%r930, 1, 0, %p63;
	st.shared.u32 	[%r929], %r930;
	bar.sync 	0;
	setp.ne.s32 	%p64, %r1, 0;
	@%p64 bra 	$L__BB0_117;
	cvta.to.global.u64 	%rd24, %rd10;
	mul.wide.u32 	%rd25, %r2, 4;
	add.s64 	%rd26, %rd24, %rd25;
	ld.shared.u32 	%r931, [_ZZ11monte_carloPiE9successes];
	ld.shared.u32 	%r932, [_ZZ11monte_carloPiE9successes+4];
	add.s32 	%r933, %r931, %r932;
	ld.shared.u32 	%r934, [_ZZ11monte_carloPiE9successes+8];
	add.s32 	%r935, %r933, %r934;
	ld.shared.u32 	%r936, [_ZZ11monte_carloPiE9successes+12];
	add.s32 	%r937, %r935, %r936;
	ld.shared.u32 	%r938, [_ZZ11monte_carloPiE9successes+16];
	add.s32 	%r939, %r937, %r938;
	ld.shared.u32 	%r940, [_ZZ11monte_carloPiE9successes+20];
	add.s32 	%r941, %r939, %r940;
	ld.shared.u32 	%r942, [_ZZ11monte_carloPiE9successes+24];
	add.s32 	%r943, %r941, %r942;
	ld.shared.u32 	%r944, [_ZZ11monte_carloPiE9successes+28];
	add.s32 	%r945, %r943, %r944;
	ld.shared.u32 	%r946, [_ZZ11monte_carloPiE9successes+32];
	add.s32 	%r947, %r945, %r946;
	ld.shared.u32 	%r948, [_ZZ11monte_carloPiE9successes+36];
	add.s32 	%r949, %r947, %r948;
	ld.shared.u32 	%r950, [_ZZ11monte_carloPiE9successes+40];
	add.s32 	%r951, %r949, %r950;
	ld.shared.u32 	%r952, [_ZZ11monte_carloPiE9successes+44];
	add.s32 	%r953, %r951, %r952;
	ld.shared.u32 	%r954, [_ZZ11monte_carloPiE9successes+48];
	add.s32 	%r955, %r953, %r954;
	ld.shared.u32 	%r956, [_ZZ11monte_carloPiE9successes+52];
	add.s32 	%r957, %r955, %r956;
	ld.shared.u32 	%r958, [_ZZ11monte_carloPiE9successes+56];
	add.s32 	%r959, %r957, %r958;
	ld.shared.u32 	%r960, [_ZZ11monte_carloPiE9successes+60];
	add.s32 	%r961, %r959, %r960;
	st.global.u32 	[%rd26], %r961;
$L__BB0_117:
	ret;

}


// ===== COMPILED SASS (sm_100) =====

	.target	sm_100

	.elftype	@"ET_EXEC"


//--------------------- .note.nv.tkinfo           --------------------------
	.section	.note.nv.tkinfo,"",@"SHT_NOTE"
	.sectionflags	@"SHF_NOTE_NV_TKINFO"
	.tkinfo
        /*0018*/ 	.word	0x00000002
        /*0030*/ 	.string	""
        /*0030*/ 	.string	"ptxas"
        /*0030*/ 	.string	"Cuda compilation tools, release 13.0, V13.0.88"
        /*0030*/ 	.string	"Build cuda_13.0.r13.0/compiler.36424714_0"
        /*0030*/ 	.string	"-arch sm_100 -m 64 "



//--------------------- .note.nv.cuinfo           --------------------------
	.section	.note.nv.cuinfo,"",@"SHT_NOTE"
	.sectionflags	@"SHF_NOTE_NV_CUINFO"
        /*0018*/ 	.short	0x0002
        /*001a*/ 	.short	0x0064
        /*001c*/ 	.short	0x0082
	.zero		2


//--------------------- .nv.info                  --------------------------
	.section	.nv.info,"",@"SHT_CUDA_INFO"
	.align	4


	//----- nvinfo : EIATTR_REGCOUNT
	.align		4
        /*0000*/ 	.byte	0x04, 0x2f
        /*0002*/ 	.short	(.L_10 - .L_9)
	.align		4
.L_9:
        /*0004*/ 	.word	index@(_Z11monte_carloPi)
        /*0008*/ 	.word	0x0000001f


	//----- nvinfo : EIATTR_FRAME_SIZE
	.align		4
.L_10:
        /*000c*/ 	.byte	0x04, 0x11
        /*000e*/ 	.short	(.L_12 - .L_11)
	.align		4
.L_11:
        /*0010*/ 	.word	index@(_Z11monte_carloPi)
        /*0014*/ 	.word	0x00000030


	//----- nvinfo : EIATTR_MIN_STACK_SIZE
	.align		4
.L_12:
        /*0018*/ 	.byte	0x04, 0x12
        /*001a*/ 	.short	(.L_14 - .L_13)
	.align		4
.L_13:
        /*001c*/ 	.word	index@(_Z11monte_carloPi)
        /*0020*/ 	.word	0x00000030
.L_14:


//--------------------- .nv.compat                --------------------------
	.section	.nv.compat,"",@"SHT_CUDA_COMPAT_INFO"
	.align	4
        /*0000*/ 	.byte	0x02, 0x09, 0x00, 0x00, 0x02, 0x02, 0x01, 0x00, 0x02, 0x05, 0x05, 0x00, 0x03, 0x07, 0x01, 0x01
        /*0010*/ 	.byte	0x02, 0x03, 0x00, 0x00, 0x02, 0x06, 0x01, 0x00, 0x04, 0x0b, 0x08, 0x00, 0x01, 0x00, 0x00, 0x00
        /*0020*/ 	.byte	0x00, 0x00, 0x00, 0x00


//--------------------- .nv.info._Z11monte_carloPi --------------------------
	.section	.nv.info._Z11monte_carloPi,"",@"SHT_CUDA_INFO"
	.sectionflags	@""
	.align	4


	//----- nvinfo : EIATTR_CUDA_API_VERSION
	.align		4
        /*0000*/ 	.byte	0x04, 0x37
        /*0002*/ 	.short	(.L_16 - .L_15)
.L_15:
        /*0004*/ 	.word	0x00000082


	//----- nvinfo : EIATTR_KPARAM_INFO
	.align		4
.L_16:
        /*0008*/ 	.byte	0x04, 0x17
        /*000a*/ 	.short	(.L_18 - .L_17)
.L_17:
        /*000c*/ 	.word	0x00000000
        /*0010*/ 	.short	0x0000
        /*0012*/ 	.short	0x0000
        /*0014*/ 	.byte	0x00, 0xf5, 0x21, 0x00


	//----- nvinfo : EIATTR_SPARSE_MMA_MASK
	.align		4
.L_18:
        /*0018*/ 	.byte	0x03, 0x50
        /*001a*/ 	.short	0x0000


	//----- nvinfo : EIATTR_MAXREG_COUNT
	.align		4
        /*001c*/ 	.byte	0x03, 0x1b
        /*001e*/ 	.short	0x00ff


	//----- nvinfo : EIATTR_NUM_BARRIERS
	.align		4
        /*0020*/ 	.byte	0x02, 0x4c
        /*0022*/ 	.byte	0x01
	.zero		1


	//----- nvinfo : EIATTR_MERCURY_ISA_VERSION
	.align		4
        /*0024*/ 	.byte	0x03, 0x5f
        /*0026*/ 	.short	0x0101


	//----- nvinfo : EIATTR_VRC_CTA_INIT_COUNT
	.align		4
        /*0028*/ 	.byte	0x02, 0x4a
	.zero		1
	.zero		1


	//----- nvinfo : EIATTR_EXIT_INSTR_OFFSETS
	.align		4
        /*002c*/ 	.byte	0x04, 0x1c
        /*002e*/ 	.short	(.L_20 - .L_19)


	//   ....[0]....
.L_19:
        /*0030*/ 	.word	0x00002890


	//   ....[1]....
        /*0034*/ 	.word	0x00002990


	//----- nvinfo : EIATTR_CRS_STACK_SIZE
	.align		4
.L_20:
        /*0038*/ 	.byte	0x04, 0x1e
        /*003a*/ 	.short	(.L_22 - .L_21)
.L_21:
        /*003c*/ 	.word	0x00000000


	//----- nvinfo : EIATTR_CBANK_PARAM_SIZE
	.align		4
.L_22:
        /*0040*/ 	.byte	0x03, 0x19
        /*0042*/ 	.short	0x0008


	//----- nvinfo : EIATTR_PARAM_CBANK
	.align		4
        /*0044*/ 	.byte	0x04, 0x0a
        /*0046*/ 	.short	(.L_24 - .L_23)
	.align		4
.L_23:
        /*0048*/ 	.word	index@(.nv.constant0._Z11monte_carloPi)
        /*004c*/ 	.short	0x0380
        /*004e*/ 	.short	0x0008


	//----- nvinfo : EIATTR_SW_WAR
	.align		4
.L_24:
        /*0050*/ 	.byte	0x04, 0x36
        /*0052*/ 	.short	(.L_26 - .L_25)
.L_25:
        /*0054*/ 	.word	0x00000008
.L_26:


//--------------------- .nv.callgraph             --------------------------
	.section	.nv.callgraph,"",@"SHT_CUDA_CALLGRAPH"
	.align	4
	.sectionentsize	8
	.align		4
        /*0000*/ 	.word	0x00000000
	.align		4
        /*0004*/ 	.word	0xffffffff
	.align		4
        /*0008*/ 	.word	0x00000000
	.align		4
        /*000c*/ 	.word	0xfffffffe
	.align		4
        /*0010*/ 	.word	0x00000000
	.align		4
        /*0014*/ 	.word	0xfffffffd
	.align		4
        /*0018*/ 	.word	0x00000000
	.align		4
        /*001c*/ 	.word	0xfffffffc


//--------------------- .nv.constant4             --------------------------
	.section	.nv.constant4,"a",@progbits
	.align	8
	.align		8
.nv.constant4:
        /*0000*/ 	.dword	precalc_xorwow_matrix
	.align		8
        /*0008*/ 	.dword	precalc_xorwow_offset_matrix
	.align		8
        /*0010*/ 	.dword	mrg32k3aM1
	.align		8
        /*0018*/ 	.dword	mrg32k3aM2
	.align		8
        /*0020*/ 	.dword	mrg32k3aM1SubSeq
	.align		8
        /*0028*/ 	.dword	mrg32k3aM2SubSeq
	.align		8
        /*0030*/ 	.dword	mrg32k3aM1Seq
	.align		8
        /*0038*/ 	.dword	mrg32k3aM2Seq


//--------------------- .nv.constant3             --------------------------
	.section	.nv.constant3,"a",@progbits
	.align	8
.nv.constant3:
	.type		__cr_lgamma_table,@object
	.size		__cr_lgamma_table,(.L_8 - __cr_lgamma_table)
__cr_lgamma_table:
        /*0000*/ 	.byte	0x00, 0x00, 0x00, 0x00, 0x00, 0x00, 0x00, 0x00, 0x00, 0x00, 0x00, 0x00, 0x00, 0x00, 0x00, 0x00
        /*0010*/ 	.byte	0xef, 0x39, 0xfa, 0xfe, 0x42, 0x2e, 0xe6, 0x3f, 0x02, 0x20, 0x2a, 0xfa, 0x0b, 0xab, 0xfc, 0x3f
        /*0020*/ 	.byte	0xf9, 0x2c, 0x92, 0x7c, 0xa7, 0x6c, 0x09, 0x40, 0xc9, 0x79, 0x44, 0x3c, 0x64, 0x26, 0x13, 0x40
        /*0030*/ 	.byte	0xca, 0x01, 0xcf, 0x3a, 0x27, 0x51, 0x1a, 0x40, 0x30, 0xcc, 0x2d, 0xf3, 0xe1, 0x0c, 0x21, 0x40
        /*0040*/ 	.byte	0x0d, 0xb7, 0xfc, 0x82, 0x8e, 0x35, 0x25, 0x40
.L_8:


//--------------------- .text._Z11monte_carloPi   --------------------------
	.section	.text._Z11monte_carloPi,"ax",@progbits
	.align	128
        .global         _Z11monte_carloPi
        .type           _Z11monte_carloPi,@function
        .size           _Z11monte_carloPi,(.L_x_12 - _Z11monte_carloPi)
        .other          _Z11monte_carloPi,@"STO_CUDA_ENTRY STV_DEFAULT"
_Z11monte_carloPi:
.text._Z11monte_carloPi:
[----:B------:R-:W0:Y:S01]  /*0000*/  LDC R1, c[0x0][0x37c] ;  /* 0x0000df00ff017b82 */ /* 0x000e220000000800 */
[----:B------:R-:W1:Y:S01]  /*0010*/  S2R R3, SR_TID.X ;  /* 0x0000000000037919 */ /* 0x000e620000002100 */
[----:B------:R-:W1:Y:S01]  /*0020*/  LDCU UR4, c[0x0][0x360] ;  /* 0x00006c00ff0477ac */ /* 0x000e620008000800 */
[----:B0-----:R-:W-:Y:S01]  /*0030*/  VIADD R1, R1, 0xffffffd0 ;  /* 0xffffffd001017836 */ /* 0x001fe20000000000 */
[----:B------:R-:W1:Y:S01]  /*0040*/  S2R R10, SR_CTAID.X ;  /* 0x00000000000a7919 */ /* 0x000e620000002500 */
[----:B------:R-:W0:Y:S01]  /*0050*/  LDCU.64 UR6, c[0x0][0x358] ;  /* 0x00006b00ff0677ac */ /* 0x000e220008000a00 */
[----:B-1----:R-:W-:Y:S01]  /*0060*/  IMAD R12, R10, UR4, R3 ;  /* 0x000000040a0c7c24 */ /* 0x002fe2000f8e0203 */
[----:B------:R-:W-:-:S06]  /*0070*/  CS2R R2, SR_CLOCKLO ;  /* 0x0000000000027805 */ /* 0x000fcc0000015000 */
[----:B------:R-:W-:Y:S01]  /*0080*/  LOP3.LUT R0, R2, 0xaad26b49, RZ, 0x3c, !PT ;  /* 0xaad26b4902007812 */ /* 0x000fe200078e3cff */
[----:B------:R-:W-:Y:S01]  /*0090*/  BSSY.RECONVERGENT B0, `(.L_x_0) ;  /* 0x0000260000007945 */ /* 0x000fe20003800200 */
[----:B------:R-:W-:Y:S02]  /*00a0*/  LOP3.LUT R2, R3, 0xf7dcefdd, RZ, 0x3c, !PT ;  /* 0xf7dcefdd03027812 */ /* 0x000fe400078e3cff */
[----:B------:R-:W-:Y:S01]  /*00b0*/  ISETP.NE.AND P0, PT, R12, RZ, PT ;  /* 0x000000ff0c00720c */ /* 0x000fe20003f05270 */
[----:B------:R-:W-:Y:S02]  /*00c0*/  IMAD R0, R0, 0x4182bed5, RZ ;  /* 0x4182bed500007824 */ /* 0x000fe400078e02ff */
[----:B------:R-:W-:Y:S02]  /*00d0*/  IMAD R3, R2, -0x658354e5, RZ ;  /* 0x9a7cab1b02037824 */ /* 0x000fe400078e02ff */
[C---:B------:R-:W-:Y:S01]  /*00e0*/  VIADD R5, R0.reuse, 0x583f19 ;  /* 0x00583f1900057836 */ /* 0x040fe20000000000 */
[C---:B------:R-:W-:Y:S01]  /*00f0*/  LOP3.LUT R6, R0.reuse, 0x159a55e5, RZ, 0x3c, !PT ;  /* 0x159a55e500067812 */ /* 0x040fe200078e3cff */
[----:B------:R-:W-:Y:S01]  /*0100*/  VIADD R7, R3, 0x1f123bb5 ;  /* 0x1f123bb503077836 */ /* 0x000fe20000000000 */
[----:B------:R-:W-:-:S02]  /*0110*/  IADD3 R2, PT, PT, R0, 0x64f0c9, R3 ;  /* 0x0064f0c900027810 */ /* 0x000fc40007ffe003 */
[----:B------:R-:W-:Y:S01]  /*0120*/  LOP3.LUT R4, R3, 0x5491333, RZ, 0x3c, !PT ;  /* 0x0549133303047812 */ /* 0x000fe200078e3cff */
[----:B------:R-:W-:Y:S01]  /*0130*/  VIADD R3, R0, 0x75bcd15 ;  /* 0x075bcd1500037836 */ /* 0x000fe20000000000 */
[----:B------:R1:W-:Y:S04]  /*0140*/  STL.64 [R1+0x8], R6 ;  /* 0x0000080601007387 */ /* 0x0003e80000100a00 */
[----:B------:R1:W-:Y:S04]  /*0150*/  STL.64 [R1], R2 ;  /* 0x0000000201007387 */ /* 0x0003e80000100a00 */
[----:B------:R1:W-:Y:S01]  /*0160*/  STL.64 [R1+0x10], R4 ;  /* 0x0000100401007387 */ /* 0x0003e20000100a00 */
[----:B0-----:R-:W-:Y:S05]  /*0170*/  @!P0 BRA `(.L_x_1) ;  /* 0x0000002400448947 */ /* 0x001fea0003800000 */
[----:B------:R-:W-:Y:S01]  /*0180*/  SHF.R.S32.HI R13, RZ, 0x1f, R12 ;  /* 0x0000001fff0d7819 */ /* 0x000fe2000001140c */
[----:B------:R-:W-:-:S07]  /*0190*/  IMAD.MOV.U32 R11, RZ, RZ, RZ ;  /* 0x000000ffff0b7224 */ /* 0x000fce00078e00ff */
.L_x_10:
[----:B------:R-:W-:Y:S01]  /*01a0*/  LOP3.LUT R0, R12, 0x3, RZ, 0xc0, !PT ;  /* 0x000000030c007812 */ /* 0x000fe200078ec0ff */
[----:B------:R-:W-:Y:S03]  /*01b0*/  BSSY.RECONVERGENT B1, `(.L_x_2) ;  /* 0x0000247000017945 */ /* 0x000fe60003800200 */
[----:B------:R-:W-:-:S04]  /*01c0*/  ISETP.NE.U32.AND P0, PT, R0, RZ, PT ;  /* 0x000000ff0000720c */ /* 0x000fc80003f05070 */
[----:B------:R-:W-:-:S13]  /*01d0*/  ISETP.NE.AND.EX P0, PT, RZ, RZ, PT, P0 ;  /* 0x000000ffff00720c */ /* 0x000fda0003f05300 */
[----:B0-----:R-:W-:Y:S05]  /*01e0*/  @!P0 BRA `(.L_x_3) ;  /* 0x00000024000c8947 */ /* 0x001fea0003800000 */
[----:B------:R-:W0:Y:S01]  /*01f0*/  LDC.64 R8, c[0x4][RZ] ;  /* 0x01000000ff087b82 */ /* 0x000e220000000a00 */
[----:B------:R-:W-:Y:S01]  /*0200*/  IMAD.MOV.U32 R0, RZ, RZ, RZ ;  /* 0x000000ffff007224 */ /* 0x000fe200078e00ff */
[----:B-1----:R-:W-:Y:S02]  /*0210*/  CS2R R4, SRZ ;  /* 0x0000000000047805 */ /* 0x002fe4000001ff00 */
[----:B------:R-:W-:Y:S01]  /*0220*/  CS2R R6, SRZ ;  /* 0x0000000000067805 */ /* 0x000fe2000001ff00 */
[----:B------:R-:W-:Y:S02]  /*0230*/  IMAD.MOV.U32 R3, RZ, RZ, RZ ;  /* 0x000000ffff037224 */ /* 0x000fe400078e00ff */
[----:B0-----:R-:W-:-:S07]  /*0240*/  IMAD.WIDE.U32 R8, R11, 0xc80, R8 ;  /* 0x00000c800b087825 */ /* 0x001fce00078e0008 */
.L_x_5:
[----:B------:R-:W-:-:S06]  /*0250*/  IMAD R16, R0, 0x4, R1 ;  /* 0x0000000400107824 */ /* 0x000fcc00078e0201 */
[----:B------:R-:W5:Y:S01]  /*0260*/  LDL R16, [R16+0x4] ;  /* 0x0000040010107983 */ /* 0x000f620000100800 */
[----:B------:R-:W-:-:S05]  /*0270*/  UMOV UR4, URZ ;  /* 0x000000ff00047c82 */ /* 0x000fca0008000000 */
.L_x_4:
[----:B-----5:R-:W-:Y:S01]  /*0280*/  SHF.R.U32.HI R21, RZ, UR4, R16 ;  /* 0x00000004ff157c19 */ /* 0x020fe20008011610 */
[----:B------:R-:W-:-:S03]  /*0290*/  IMAD.SHL.U32 R14, R0, 0x20, RZ ;  /* 0x00000020000e7824 */ /* 0x000fc600078e00ff */
[----:B------:R-:W-:Y:S01]  /*02a0*/  LOP3.LUT R15, R21, 0x1, RZ, 0xc0, !PT ;  /* 0x00000001150f7812 */ /* 0x000fe200078ec0ff */
[----:B------:R-:W-:-:S03]  /*02b0*/  VIADD R14, R14, UR4 ;  /* 0x000000040e0e7c36 */ /* 0x000fc60008000000 */
[----:B------:R-:W-:Y:S01]  /*02c0*/  ISETP.NE.U32.AND P0, PT, R15, 0x1, PT ;  /* 0x000000010f00780c */ /* 0x000fe20003f05070 */
[----:B------:R-:W-:-:S03]  /*02d0*/  IMAD R15, R14, 0x5, RZ ;  /* 0x000000050e0f7824 */ /* 0x000fc600078e02ff */
[----:B------:R-:W-:Y:S01]  /*02e0*/  R2P PR, R21, 0x7e ;  /* 0x0000007e15007804 */ /* 0x000fe20000000000 */
[----:B------:R-:W-:-:S08]  /*02f0*/  IMAD.WIDE.U32 R14, R15, 0x4, R8 ;  /* 0x000000040f0e7825 */ /* 0x000fd000078e0008 */
[----:B------:R-:W2:Y:S04]  /*0300*/  @!P0 LDG.E R20, desc[UR6][R14.64+0x10] ;  /* 0x000010060e148981 */ /* 0x000ea8000c1e1900 */
[----:B------:R-:W3:Y:S04]  /*0310*/  @P1 LDG.E R22, desc[UR6][R14.64+0x24] ;  /* 0x000024060e161981 */ /* 0x000ee8000c1e1900 */
[----:B------:R-:W4:Y:S04]  /*0320*/  @P2 LDG.E R24, desc[UR6][R14.64+0x38] ;  /* 0x000038060e182981 */ /* 0x000f28000c1e1900 */
[----:B------:R-:W4:Y:S04]  /*0330*/  @P3 LDG.E R26, desc[UR6][R14.64+0x4c] ;  /* 0x00004c060e1a3981 */ /* 0x000f28000c1e1900 */
[----:B------:R-:W4:Y:S04]  /*0340*/  @P4 LDG.E R28, desc[UR6][R14.64+0x60] ;  /* 0x000060060e1c4981 */ /* 0x000f28000c1e1900 */
[----:B------:R-:W4:Y:S04]  /*0350*/  @!P0 LDG.E R18, desc[UR6][R14.64] ;  /* 0x000000060e128981 */ /* 0x000f28000c1e1900 */
[----:B------:R-:W4:Y:S04]  /*0360*/  @!P0 LDG.E R17, desc[UR6][R14.64+0x4] ;  /* 0x000004060e118981 */ /* 0x000f28000c1e1900 */
[----:B------:R-:W4:Y:S04]  /*0370*/  @P5 LDG.E R19, desc[UR6][R14.64+0x74] ;  /* 0x000074060e135981 */ /* 0x000f28000c1e1900 */
[----:B------:R-:W4:Y:S04]  /*0380*/  @P1 LDG.E R23, desc[UR6][R14.64+0x20] ;  /* 0x000020060e171981 */ /* 0x000f28000c1e1900 */
[----:B------:R-:W4:Y:S01]  /*0390*/  @P3 LDG.E R25, desc[UR6][R14.64+0x48] ;  /* 0x000048060e193981 */ /* 0x000f22000c1e1900 */
[----:B--2---:R-:W-:-:S03]  /*03a0*/  @!P0 LOP3.LUT R5, R5, R20, RZ, 0x3c, !PT ;  /* 0x0000001405058212 */ /* 0x004fc600078e3cff */
[----:B------:R-:W2:Y:S01]  /*03b0*/  @P1 LDG.E R20, desc[UR6][R14.64+0x14] ;  /* 0x000014060e141981 */ /* 0x000ea2000c1e1900 */
[----:B---3--:R-:W-:-:S03]  /*03c0*/  @P1 LOP3.LUT R5, R5, R22, RZ, 0x3c, !PT ;  /* 0x0000001605051212 */ /* 0x008fc600078e3cff */
[----:B------:R-:W3:Y:S01]  /*03d0*/  @P1 LDG.E R22, desc[UR6][R14.64+0x1c] ;  /* 0x00001c060e161981 */ /* 0x000ee2000c1e1900 */
[----:B----4-:R-:W-:-:S03]  /*03e0*/  @P2 LOP3.LUT R5, R5, R24, RZ, 0x3c, !PT ;  /* 0x0000001805052212 */ /* 0x010fc600078e3cff */
[----:B------:R-:W4:Y:S01]  /*03f0*/  @P2 LDG.E R24, desc[UR6][R14.64+0x28] ;  /* 0x000028060e182981 */ /* 0x000f22000c1e1900 */
[----:B------:R-:W-:-:S03]  /*0400*/  @P3 LOP3.LUT R5, R5, R26, RZ, 0x3c, !PT ;  /* 0x0000001a05053212 */ /* 0x000fc600078e3cff */
[----:B------:R-:W3:Y:S01]  /*0410*/  @P6 LDG.E R26, desc[UR6][R14.64+0x88] ;  /* 0x000088060e1a6981 */ /* 0x000ee2000c1e1900 */
[----:B------:R-:W-:Y:S02]  /*0420*/  @P4 LOP3.LUT R5, R5, R28, RZ, 0x3c, !PT ;  /* 0x0000001c05054212 */ /* 0x000fe400078e3cff */
[----:B------:R-:W-:Y:S02]  /*0430*/  @!P0 LOP3.LUT R3, R3, R18, RZ, 0x3c, !PT ;  /* 0x0000001203038212 */ /* 0x000fe400078e3cff */
[----:B------:R-:W3:Y:S01]  /*0440*/  @!P0 LDG.E R18, desc[UR6][R14.64+0x8] ;  /* 0x000008060e128981 */ /* 0x000ee2000c1e1900 */
[----:B------:R-:W-:-:S03]  /*0450*/  @!P0 LOP3.LUT R6, R6, R17, RZ, 0x3c, !PT ;  /* 0x0000001106068212 */ /* 0x000fc600078e3cff */
[----:B------:R-:W3:Y:S01]  /*0460*/  @!P0 LDG.E R17, desc[UR6][R14.64+0xc] ;  /* 0x00000c060e118981 */ /* 0x000ee2000c1e1900 */
[----:B------:R-:W-:-:S03]  /*0470*/  @P5 LOP3.LUT R5, R5, R19, RZ, 0x3c, !PT ;  /* 0x0000001305055212 */ /* 0x000fc600078e3cff */
[----:B------:R-:W3:Y:S01]  /*0480*/  @P1 LDG.E R19, desc[UR6][R14.64+0x18] ;  /* 0x000018060e131981 */ /* 0x000ee2000c1e1900 */
[----:B--2---:R-:W-:-:S03]  /*0490*/  @P1 LOP3.LUT R3, R3, R20, RZ, 0x3c, !PT ;  /* 0x0000001403031212 */ /* 0x004fc600078e3cff */
[----:B------:R-:W2:Y:S01]  /*04a0*/  @P3 LDG.E R20, desc[UR6][R14.64+0x3c] ;  /* 0x00003c060e143981 */ /* 0x000ea2000c1e1900 */
[----:B----4-:R-:W-:-:S03]  /*04b0*/  @P2 LOP3.LUT R3, R3, R24, RZ, 0x3c, !PT ;  /* 0x0000001803032212 */ /* 0x010fc600078e3cff */
[----:B------:R-:W4:Y:S01]  /*04c0*/  @P4 LDG.E R24, desc[UR6][R14.64+0x50] ;  /* 0x000050060e184981 */ /* 0x000f22000c1e1900 */
[----:B---3--:R-:W-:-:S03]  /*04d0*/  @!P0 LOP3.LUT R7, R7, R18, RZ, 0x3c, !PT ;  /* 0x0000001207078212 */ /* 0x008fc600078e3cff */
[----:B------:R-:W3:Y:S01]  /*04e0*/  @P2 LDG.E R18, desc[UR6][R14.64+0x30] ;  /* 0x000030060e122981 */ /* 0x000ee2000c1e1900 */
[----:B------:R-:W-:-:S03]  /*04f0*/  @!P0 LOP3.LUT R4, R4, R17, RZ, 0x3c, !PT ;  /* 0x0000001104048212 */ /* 0x000fc600078e3cff */
[----:B------:R-:W3:Y:S01]  /*0500*/  @P2 LDG.E R17, desc[UR6][R14.64+0x2c] ;  /* 0x00002c060e112981 */ /* 0x000ee2000c1e1900 */
[----:B------:R-:W-:-:S03]  /*0510*/  @P1 LOP3.LUT R6, R6, R19, RZ, 0x3c, !PT ;  /* 0x0000001306061212 */ /* 0x000fc600078e3cff */
[----:B------:R-:W3:Y:S01]  /*0520*/  @P2 LDG.E R19, desc[UR6][R14.64+0x34] ;  /* 0x000034060e132981 */ /* 0x000ee2000c1e1900 */
[----:B------:R-:W-:Y:S02]  /*0530*/  @P1 LOP3.LUT R7, R7, R22, RZ, 0x3c, !PT ;  /* 0x0000001607071212 */ /* 0x000fe400078e3cff */
[----:B------:R-:W-:Y:S01]  /*0540*/  @P1 LOP3.LUT R4, R4, R23, RZ, 0x3c, !PT ;  /* 0x0000001704041212 */ /* 0x000fe200078e3cff */
[----:B------:R-:W3:Y:S04]  /*0550*/  @P3 LDG.E R22, desc[UR6][R14.64+0x44] ;  /* 0x000044060e163981 */ /* 0x000ee8000c1e1900 */
[----:B------:R-:W3:Y:S01]  /*0560*/  @P3 LDG.E R23, desc[UR6][R14.64+0x40] ;  /* 0x000040060e173981 */ /* 0x000ee2000c1e1900 */
[----:B--2---:R-:W-:-:S03]  /*0570*/  @P3 LOP3.LUT R3, R3, R20, RZ, 0x3c, !PT ;  /* 0x0000001403033212 */ /* 0x004fc600078e3cff */
[----:B------:R-:W2:Y:S01]  /*0580*/  @P5 LDG.E R20, desc[UR6][R14.64+0x64] ;  /* 0x000064060e145981 */ /* 0x000ea2000c1e1900 */
[----:B----4-:R-:W-:-:S03]  /*0590*/  @P4 LOP3.LUT R3, R3, R24, RZ, 0x3c, !PT ;  /* 0x0000001803034212 */ /* 0x010fc600078e3cff */
[----:B------:R-:W4:Y:S01]  /*05a0*/  @P6 LDG.E R24, desc[UR6][R14.64+0x78] ;  /* 0x000078060e186981 */ /* 0x000f22000c1e1900 */
[----:B---3--:R-:W-:-:S03]  /*05b0*/  @P2 LOP3.LUT R7, R7, R18, RZ, 0x3c, !PT ;  /* 0x0000001207072212 */ /* 0x008fc600078e3cff */
[----:B------:R-:W3:Y:S01]  /*05c0*/  @P4 LDG.E R18, desc[UR6][R14.64+0x58] ;  /* 0x000058060e124981 */ /* 0x000ee2000c1e1900 */
[----:B------:R-:W-:-:S03]  /*05d0*/  @P2 LOP3.LUT R6, R6, R17, RZ, 0x3c, !PT ;  /* 0x0000001106062212 */ /* 0x000fc600078e3cff */
[----:B------:R-:W3:Y:S01]  /*05e0*/  @P4 LDG.E R17, desc[UR6][R14.64+0x54] ;  /* 0x000054060e114981 */ /* 0x000ee2000c1e1900 */
[----:B------:R-:W-:-:S03]  /*05f0*/  @P2 LOP3.LUT R4, R4, R19, RZ, 0x3c, !PT ;  /* 0x0000001304042212 */ /* 0x000fc600078e3cff */
[----:B------:R-:W3:Y:S01]  /*0600*/  @P4 LDG.E R19, desc[UR6][R14.64+0x5c] ;  /* 0x00005c060e134981 */ /* 0x000ee2000c1e1900 */
[----:B------:R-:W-:Y:S02]  /*0610*/  @P3 LOP3.LUT R7, R7, R22, RZ, 0x3c, !PT ;  /* 0x0000001607073212 */ /* 0x000fe400078e3cff */
[----:B------:R-:W-:Y:S01]  /*0620*/  @P3 LOP3.LUT R4, R4, R25, RZ, 0x3c, !PT ;  /* 0x0000001904043212 */ /* 0x000fe200078e3cff */
[----:B------:R-:W3:Y:S01]  /*0630*/  @P5 LDG.E R22, desc[UR6][R14.64+0x6c] ;  /* 0x00006c060e165981 */ /* 0x000ee2000c1e1900 */
[----:B------:R-:W-:-:S03]  /*0640*/  @P3 LOP3.LUT R6, R6, R23, RZ, 0x3c, !PT ;  /* 0x0000001706063212 */ /* 0x000fc600078e3cff */
[----:B------:R-:W3:Y:S04]  /*0650*/  @P5 LDG.E R23, desc[UR6][R14.64+0x68] ;  /* 0x000068060e175981 */ /* 0x000ee8000c1e1900 */
[----:B------:R-:W3:Y:S01]  /*0660*/  @P5 LDG.E R25, desc[UR6][R14.64+0x70] ;  /* 0x000070060e195981 */ /* 0x000ee2000c1e1900 */
[----:B------:R-:W-:Y:S02]  /*0670*/  LOP3.LUT P0, RZ, R21, 0x80, RZ, 0xc0, !PT ;  /* 0x0000008015ff7812 */ /* 0x000fe4000780c0ff */
[----:B--2---:R-:W-:-:S11]  /*0680*/  @P5 LOP3.LUT R3, R3, R20, RZ, 0x3c, !PT ;  /* 0x0000001403035212 */ /* 0x004fd600078e3cff */
        /* <DEDUP_REMOVED lines=15> */
[----:B------:R-:W-:Y:S02]  /*0780*/  @P6 LOP3.LUT R5, R5, R26, RZ, 0x3c, !PT ;  /* 0x0000001a05056212 */ /* 0x000fe400078e3cff */
[----:B--2---:R-:W-:Y:S02]  /*0790*/  @P0 LOP3.LUT R3, R3, R20, RZ, 0x3c, !PT ;  /* 0x0000001403030212 */ /* 0x004fe400078e3cff */
[----:B----4-:R-:W-:Y:S02]  /*07a0*/  @P0 LOP3.LUT R5, R5, R24, RZ, 0x3c, !PT ;  /* 0x0000001805050212 */ /* 0x010fe400078e3cff */
[----:B---3--:R-:W-:Y:S02]  /*07b0*/  @P6 LOP3.LUT R7, R7, R18, RZ, 0x3c, !PT ;  /* 0x0000001207076212 */ /* 0x008fe400078e3cff */
[----:B------:R-:W-:Y:S02]  /*07c0*/  @P6 LOP3.LUT R6, R6, R17, RZ, 0x3c, !PT ;  /* 0x0000001106066212 */ /* 0x000fe400078e3cff */
[----:B------:R-:W-:-:S02]  /*07d0*/  @P6 LOP3.LUT R4, R4, R19, RZ, 0x3c, !PT ;  /* 0x0000001304046212 */ /* 0x000fc400078e3cff */
[----:B------:R-:W-:Y:S02]  /*07e0*/  @P0 LOP3.LUT R7, R7, R22, RZ, 0x3c, !PT ;  /* 0x0000001607070212 */ /* 0x000fe400078e3cff */
[----:B------:R-:W-:Y:S02]  /*07f0*/  @P0 LOP3.LUT R6, R6, R23, RZ, 0x3c, !PT ;  /* 0x0000001706060212 */ /* 0x000fe400078e3cff */
[----:B------:R-:W-:Y:S02]  /*0800*/  @P0 LOP3.LUT R4, R4, R25, RZ, 0x3c, !PT ;  /* 0x0000001904040212 */ /* 0x000fe400078e3cff */
[----:B------:R-:W-:-:S13]  /*0810*/  R2P PR, R21.B1, 0x7f ;  /* 0x0000007f15007804 */ /* 0x000fda0000001000 */
[----:B------:R-:W2:Y:S04]  /*0820*/  @P0 LDG.E R18, desc[UR6][R14.64+0xa0] ;  /* 0x0000a0060e120981 */ /* 0x000ea8000c1e1900 */
[----:B------:R-:W3:Y:S04]  /*0830*/  @P0 LDG.E R17, desc[UR6][R14.64+0xa4] ;  /* 0x0000a4060e110981 */ /* 0x000ee8000c1e1900 */
[----:B------:R-:W4:Y:S04]  /*0840*/  @P0 LDG.E R20, desc[UR6][R14.64+0xa8] ;  /* 0x0000a8060e140981 */ /* 0x000f28000c1e1900 */
[----:B------:R-:W4:Y:S04]  /*0850*/  @P0 LDG.E R19, desc[UR6][R14.64+0xac] ;  /* 0x0000ac060e130981 */ /* 0x000f28000c1e1900 */
[----:B------:R-:W4:Y:S04]  /*0860*/  @P0 LDG.E R22, desc[UR6][R14.64+0xb0] ;  /* 0x0000b0060e160981 */ /* 0x000f28000c1e1900 */
[----:B------:R-:W4:Y:S04]  /*0870*/  @P1 LDG.E R24, desc[UR6][R14.64+0xb4] ;  /* 0x0000b4060e181981 */ /* 0x000f28000c1e1900 */
[----:B------:R-:W4:Y:S04]  /*0880*/  @P1 LDG.E R26, desc[UR6][R14.64+0xbc] ;  /* 0x0000bc060e1a1981 */ /* 0x000f28000c1e1900 */
[----:B------:R-:W4:Y:S04]  /*0890*/  @P1 LDG.E R23, desc[UR6][R14.64+0xb8] ;  /* 0x0000b8060e171981 */ /* 0x000f28000c1e1900 */
[----:B------:R-:W4:Y:S04]  /*08a0*/  @P1 LDG.E R28, desc[UR6][R14.64+0xc4] ;  /* 0x0000c4060e1c1981 */ /* 0x000f28000c1e1900 */
[----:B------:R-:W4:Y:S01]  /*08b0*/  @P1 LDG.E R25, desc[UR6][R14.64+0xc0] ;  /* 0x0000c0060e191981 */ /* 0x000f22000c1e1900 */
[----:B--2---:R-:W-:-:S03]  /*08c0*/  @P0 LOP3.LUT R3, R3, R18, RZ, 0x3c, !PT ;  /* 0x0000001203030212 */ /* 0x004fc600078e3cff */
[----:B------:R-:W2:Y:S01]  /*08d0*/  @P2 LDG.E R18, desc[UR6][R14.64+0xc8] ;  /* 0x0000c8060e122981 */ /* 0x000ea2000c1e1900 */
[----:B---3--:R-:W-:-:S03]  /*08e0*/  @P0 LOP3.LUT R6, R6, R17, RZ, 0x3c, !PT ;  /* 0x0000001106060212 */ /* 0x008fc600078e3cff */
[----:B------:R-:W3:Y:S01]  /*08f0*/  @P2 LDG.E R17, desc[UR6][R14.64+0xcc] ;  /* 0x0000cc060e112981 */ /* 0x000ee2000c1e1900 */
[----:B----4-:R-:W-:-:S03]  /*0900*/  @P0 LOP3.LUT R7, R7, R20, RZ, 0x3c, !PT ;  /* 0x0000001407070212 */ /* 0x010fc600078e3cff */
[----:B------:R-:W4:Y:S01]  /*0910*/  @P3 LDG.E R20, desc[UR6][R14.64+0xec] ;  /* 0x0000ec060e143981 */ /* 0x000f22000c1e1900 */
[----:B------:R-:W-:-:S03]  /*0920*/  @P0 LOP3.LUT R4, R4, R19, RZ, 0x3c, !PT ;  /* 0x0000001304040212 */ /* 0x000fc600078e3cff */
[----:B------:R-:W4:Y:S01]  /*0930*/  @P2 LDG.E R19, desc[UR6][R14.64+0xd4] ;  /* 0x0000d4060e132981 */ /* 0x000f22000c1e1900 */
[----:B------:R-:W-:Y:S02]  /*0940*/  @P0 LOP3.LUT R5, R5, R22, RZ, 0x3c, !PT ;  /* 0x0000001605050212 */ /* 0x000fe400078e3cff */
[----:B------:R-:W-:Y:S01]  /*0950*/  LOP3.LUT P0, RZ, R21, 0x8000, RZ, 0xc0, !PT ;  /* 0x0000800015ff7812 */ /* 0x000fe2000780c0ff */
[----:B------:R-:W4:Y:S01]  /*0960*/  @P2 LDG.E R22, desc[UR6][R14.64+0xd0] ;  /* 0x0000d0060e162981 */ /* 0x000f22000c1e1900 */
[----:B------:R-:W-:-:S03]  /*0970*/  @P1 LOP3.LUT R3, R3, R24, RZ, 0x3c, !PT ;  /* 0x0000001803031212 */ /* 0x000fc600078e3cff */
[----:B------:R-:W4:Y:S01]  /*0980*/  @P3 LDG.E R21, desc[UR6][R14.64+0xe0] ;  /* 0x0000e0060e153981 */ /* 0x000f22000c1e1900 */
[----:B------:R-:W-:-:S03]  /*0990*/  @P1 LOP3.LUT R7, R7, R26, RZ, 0x3c, !PT ;  /* 0x0000001a07071212 */ /* 0x000fc600078e3cff */
[----:B------:R-:W4:Y:S01]  /*09a0*/  @P2 LDG.E R24, desc[UR6][R14.64+0xd8] ;  /* 0x0000d8060e182981 */ /* 0x000f22000c1e1900 */
[----:B------:R-:W-:-:S03]  /*09b0*/  @P1 LOP3.LUT R6, R6, R23, RZ, 0x3c, !PT ;  /* 0x0000001706061212 */ /* 0x000fc600078e3cff */
[----:B------:R-:W4:Y:S01]  /*09c0*/  @P3 LDG.E R26, desc[UR6][R14.64+0xdc] ;  /* 0x0000dc060e1a3981 */ /* 0x000f22000c1e1900 */
[----:B------:R-:W-:-:S03]  /*09d0*/  @P1 LOP3.LUT R5, R5, R28, RZ, 0x3c, !PT ;  /* 0x0000001c05051212 */ /* 0x000fc600078e3cff */
[----:B------:R-:W4:Y:S04]  /*09e0*/  @P3 LDG.E R28, desc[UR6][R14.64+0xe4] ;  /* 0x0000e4060e1c3981 */ /* 0x000f28000c1e1900 */
[----:B------:R-:W4:Y:S01]  /*09f0*/  @P3 LDG.E R23, desc[UR6][R14.64+0xe8] ;  /* 0x0000e8060e173981 */ /* 0x000f22000c1e1900 */
[----:B--2---:R-:W-:-:S03]  /*0a00*/  @P2 LOP3.LUT R3, R3, R18, RZ, 0x3c, !PT ;  /* 0x0000001203032212 */ /* 0x004fc600078e3cff */
[----:B------:R-:W2:Y:S01]  /*0a10*/  @P4 LDG.E R18, desc[UR6][R14.64+0xf0] ;  /* 0x0000f0060e124981 */ /* 0x000ea2000c1e1900 */
[----:B---3--:R-:W-:Y:S02]  /*0a20*/  @P2 LOP3.LUT R6, R6, R17, RZ, 0x3c, !PT ;  /* 0x0000001106062212 */ /* 0x008fe400078e3cff */
[----:B------:R-:W-:Y:S01]  /*0a30*/  @P1 LOP3.LUT R4, R4, R25, RZ, 0x3c, !PT ;  /* 0x0000001904041212 */ /* 0x000fe200078e3cff */
[----:B------:R-:W3:Y:S03]  /*0a40*/  @P5 LDG.E R17, desc[UR6][R14.64+0x110] ;  /* 0x000110060e115981 */ /* 0x000ee6000c1e1900 */
[----:B----4-:R-:W-:Y:S02]  /*0a50*/  @P2 LOP3.LUT R4, R4, R19, RZ, 0x3c, !PT ;  /* 0x0000001304042212 */ /* 0x010fe400078e3cff */
[----:B------:R-:W4:Y:S01]  /*0a60*/  @P4 LDG.E R19, desc[UR6][R14.64+0xf4] ;  /* 0x0000f4060e134981 */ /* 0x000f22000c1e1900 */
        /* <DEDUP_REMOVED lines=12> */
[----:B--2---:R-:W-:-:S03]  /*0b30*/  @P4 LOP3.LUT R3, R3, R18, RZ, 0x3c, !PT ;  /* 0x0000001203034212 */ /* 0x004fc600078e3cff */
[----:B------:R-:W2:Y:S01]  /*0b40*/  @P5 LDG.E R18, desc[UR6][R14.64+0x114] ;  /* 0x000114060e125981 */ /* 0x000ea2000c1e1900 */
[----:B------:R-:W-:-:S03]  /*0b50*/  @P3 LOP3.LUT R5, R5, R20, RZ, 0x3c, !PT ;  /* 0x0000001405053212 */ /* 0x000fc600078e3cff */
[----:B------:R-:W2:Y:S01]  /*0b60*/  @P6 LDG.E R20, desc[UR6][R14.64+0x118] ;  /* 0x000118060e146981 */ /* 0x000ea2000c1e1900 */
[----:B----4-:R-:W-:-:S03]  /*0b70*/  @P4 LOP3.LUT R6, R6, R19, RZ, 0x3c, !PT ;  /* 0x0000001306064212 */ /* 0x010fc600078e3cff */
[----:B------:R-:W4:Y:S01]  /*0b80*/  @P6 LDG.E R19, desc[UR6][R14.64+0x11c] ;  /* 0x00011c060e136981 */ /* 0x000f22000c1e1900 */
[----:B---3--:R-:W-:-:S03]  /*0b90*/  @P4 LOP3.LUT R7, R7, R22, RZ, 0x3c, !PT ;  /* 0x0000001607074212 */ /* 0x008fc600078e3cff */
[----:B------:R-:W3:Y:S01]  /*0ba0*/  @P6 LDG.E R22, desc[UR6][R14.64+0x120] ;  /* 0x000120060e166981 */ /* 0x000ee2000c1e1900 */
[----:B------:R-:W-:-:S03]  /*0bb0*/  @P4 LOP3.LUT R4, R4, R21, RZ, 0x3c, !PT ;  /* 0x0000001504044212 */ /* 0x000fc600078e3cff */
[----:B------:R-:W3:Y:S01]  /*0bc0*/  @P0 LDG.E R21, desc[UR6][R14.64+0x130] ;  /* 0x000130060e150981 */ /* 0x000ee2000c1e1900 */
[----:B------:R-:W-:Y:S02]  /*0bd0*/  @P4 LOP3.LUT R5, R5, R24, RZ, 0x3c, !PT ;  /* 0x0000001805054212 */ /* 0x000fe400078e3cff */
[----:B------:R-:W-:Y:S01]  /*0be0*/  @P5 LOP3.LUT R4, R4, R17, RZ, 0x3c, !PT ;  /* 0x0000001104045212 */ /* 0x000fe200078e3cff */
[----:B------:R-:W3:Y:S01]  /*0bf0*/  @P6 LDG.E R24, desc[UR6][R14.64+0x128] ;  /* 0x000128060e186981 */ /* 0x000ee2000c1e1900 */
[----:B------:R-:W-:-:S03]  /*0c00*/  @P5 LOP3.LUT R3, R3, R26, RZ, 0x3c, !PT ;  /* 0x0000001a03035212 */ /* 0x000fc600078e3cff */
[----:B------:R-:W3:Y:S01]  /*0c10*/  @P6 LDG.E R17, desc[UR6][R14.64+0x124] ;  /* 0x000124060e116981 */ /* 0x000ee2000c1e1900 */
[----:B------:R-:W-:-:S03]  /*0c20*/  @P5 LOP3.LUT R7, R7, R28, RZ, 0x3c, !PT ;  /* 0x0000001c07075212 */ /* 0x000fc600078e3cff */
[----:B------:R-:W3:Y:S01]  /*0c30*/  @P0 LDG.E R26, desc[UR6][R14.64+0x12c] ;  /* 0x00012c060e1a0981 */ /* 0x000ee2000c1e1900 */
[----:B------:R-:W-:-:S03]  /*0c40*/  @P5 LOP3.LUT R6, R6, R23, RZ, 0x3c, !PT ;  /* 0x0000001706065212 */ /* 0x000fc600078e3cff */
[----:B------:R-:W3:Y:S04]  /*0c50*/  @P0 LDG.E R28, desc[UR6][R14.64+0x13c] ;  /* 0x00013c060e1c0981 */ /* 0x000ee8000c1e1900 */
[----:B------:R-:W3:Y:S01]  /*0c60*/  @P0 LDG.E R23, desc[UR6][R14.64+0x138] ;  /* 0x000138060e170981 */ /* 0x000ee2000c1e1900 */
[----:B--2---:R-:W-:-:S03]  /*0c70*/  @P5 LOP3.LUT R5, R5, R18, RZ, 0x3c, !PT ;  /* 0x0000001205055212 */ /* 0x004fc600078e3cff */
[----:B------:R-:W2:Y:S01]  /*0c80*/  @P0 LDG.E R18, desc[UR6][R14.64+0x134] ;  /* 0x000134060e120981 */ /* 0x000ea2000c1e1900 */
[----:B------:R-:W-:-:S04]  /*0c90*/  UIADD3 UR4, UPT, UPT, UR4, 0x10, URZ ;  /* 0x0000001004047890 */ /* 0x000fc8000fffe0ff */
[----:B------:R-:W-:Y:S01]  /*0ca0*/  UISETP.NE.AND UP0, UPT, UR4, 0x20, UPT ;  /* 0x000000200400788c */ /* 0x000fe2000bf05270 */
[----:B------:R-:W-:Y:S02]  /*0cb0*/  @P6 LOP3.LUT R3, R3, R20, RZ, 0x3c, !PT ;  /* 0x0000001403036212 */ /* 0x000fe400078e3cff */
[----:B----4-:R-:W-:Y:S02]  /*0cc0*/  @P6 LOP3.LUT R6, R6, R19, RZ, 0x3c, !PT ;  /* 0x0000001306066212 */ /* 0x010fe400078e3cff */
[----:B---3--:R-:W-:Y:S02]  /*0cd0*/  @P6 LOP3.LUT R7, R7, R22, RZ, 0x3c, !PT ;  /* 0x0000001607076212 */ /* 0x008fe400078e3cff */
[----:B------:R-:W-:Y:S02]  /*0ce0*/  @P0 LOP3.LUT R6, R6, R21, RZ, 0x3c, !PT ;  /* 0x0000001506060212 */ /* 0x000fe400078e3cff */
[----:B------:R-:W-:Y:S02]  /*0cf0*/  @P6 LOP3.LUT R5, R5, R24, RZ, 0x3c, !PT ;  /* 0x0000001805056212 */ /* 0x000fe400078e3cff */
[----:B------:R-:W-:-:S02]  /*0d00*/  @P6 LOP3.LUT R4, R4, R17, RZ, 0x3c, !PT ;  /* 0x0000001104046212 */ /* 0x000fc400078e3cff */
[----:B------:R-:W-:Y:S02]  /*0d10*/  @P0 LOP3.LUT R3, R3, R26, RZ, 0x3c, !PT ;  /* 0x0000001a03030212 */ /* 0x000fe400078e3cff */
[----:B------:R-:W-:Y:S02]  /*0d20*/  @P0 LOP3.LUT R5, R5, R28, RZ, 0x3c, !PT ;  /* 0x0000001c05050212 */ /* 0x000fe400078e3cff */
[----:B------:R-:W-:Y:S02]  /*0d30*/  @P0 LOP3.LUT R4, R4, R23, RZ, 0x3c, !PT ;  /* 0x0000001704040212 */ /* 0x000fe400078e3cff */
[----:B--2---:R-:W-:Y:S01]  /*0d40*/  @P0 LOP3.LUT R7, R7, R18, RZ, 0x3c, !PT ;  /* 0x0000001207070212 */ /* 0x004fe200078e3cff */
[----:B------:R-:W-:Y:S06]  /*0d50*/  BRA.U UP0, `(.L_x_4) ;  /* 0xfffffff500487547 */ /* 0x000fec000b83ffff */
[----:B------:R-:W-:-:S05]  /*0d60*/  VIADD R0, R0, 0x1 ;  /* 0x0000000100007836 */ /* 0x000fca0000000000 */
[----:B------:R-:W-:-:S13]  /*0d70*/  ISETP.NE.AND P0, PT, R0, 0x5, PT ;  /* 0x000000050000780c */ /* 0x000fda0003f05270 */
[----:B------:R-:W-:Y:S05]  /*0d80*/  @P0 BRA `(.L_x_5) ;  /* 0xfffffff400300947 */ /* 0x000fea000383ffff */
[----:B------:R-:W-:Y:S01]  /*0d90*/  LOP3.LUT R0, R12, 0x3, RZ, 0xc0, !PT ;  /* 0x000000030c007812 */ /* 0x000fe200078ec0ff */
[----:B------:R0:W-:Y:S03]  /*0da0*/  STL.64 [R1+0x8], R6 ;  /* 0x0000080601007387 */ /* 0x0001e60000100a00 */
[----:B------:R-:W-:Y:S01]  /*0db0*/  ISETP.NE.U32.AND P0, PT, R0, 0x1, PT ;  /* 0x000000010000780c */ /* 0x000fe20003f05070 */
[----:B------:R0:W-:Y:S03]  /*0dc0*/  STL.64 [R1+0x10], R4 ;  /* 0x0000100401007387 */ /* 0x0001e60000100a00 */
[----:B------:R-:W-:Y:S01]  /*0dd0*/  ISETP.NE.AND.EX P0, PT, RZ, RZ, PT, P0 ;  /* 0x000000ffff00720c */ /* 0x000fe20003f05300 */
[----:B------:R0:W-:-:S12]  /*0de0*/  STL [R1+0x4], R3 ;  /* 0x0000040301007387 */ /* 0x0001d80000100800 */
[----:B0-----:R-:W-:Y:S05]  /*0df0*/  @!P0 BRA `(.L_x_3) ;  /* 0x0000001800088947 */ /* 0x001fea0003800000 */
[----:B------:R-:W-:Y:S01]  /*0e00*/  UMOV UR4, URZ ;  /* 0x000000ff00047c82 */ /* 0x000fe20008000000 */
[----:B------:R-:W-:Y:S01]  /*0e10*/  UMOV UR5, URZ ;  /* 0x000000ff00057c82 */ /* 0x000fe20008000000 */
[----:B------:R-:W-:Y:S02]  /*0e20*/  IMAD.MOV.U32 R0, RZ, RZ, RZ ;  /* 0x000000ffff007224 */ /* 0x000fe400078e00ff */
[----:B------:R-:W-:Y:S02]  /*0e30*/  IMAD.MOV.U32 R4, RZ, RZ, RZ ;  /* 0x000000ffff047224 */ /* 0x000fe400078e00ff */
[----:B------:R-:W-:Y:S02]  /*0e40*/  IMAD.MOV.U32 R7, RZ, RZ, RZ ;  /* 0x000000ffff077224 */ /* 0x000fe400078e00ff */
[----:B------:R-:W-:Y:S02]  /*0e50*/  IMAD.MOV.U32 R3, RZ, RZ, RZ ;  /* 0x000000ffff037224 */ /* 0x000fe400078e00ff */
[----:B------:R-:W-:-:S02]  /*0e60*/  IMAD.U32 R5, RZ, RZ, UR4 ;  /* 0x00000004ff057e24 */ /* 0x000fc4000f8e00ff */
[----:B------:R-:W-:-:S07]  /*0e70*/  IMAD.U32 R6, RZ, RZ, UR5 ;  /* 0x00000005ff067e24 */ /* 0x000fce000f8e00ff */
.L_x_7:
[----:B------:R-:W-:-:S06]  /*0e80*/  IMAD R16, R0, 0x4, R1 ;  /* 0x0000000400107824 */ /* 0x000fcc00078e0201 */
[----:B------:R-:W5:Y:S01]  /*0e90*/  LDL R16, [R16+0x4] ;  /* 0x0000040010107983 */ /* 0x000f620000100800 */
[----:B------:R-:W-:-:S05]  /*0ea0*/  UMOV UR4, URZ ;  /* 0x000000ff00047c82 */ /* 0x000fca0008000000 */
.L_x_6:
        /* <DEDUP_REMOVED lines=178> */
[----:B------:R0:W-:Y:S03]  /*19d0*/  STL [R1+0x4], R3 ;  /* 0x0000040301007387 */ /* 0x0001e60000100800 */
[----:B------:R-:W-:Y:S01]  /*19e0*/  ISETP.NE.U32.AND P0, PT, R0, 0x3, PT ;  /* 0x000000030000780c */ /* 0x000fe20003f05070 */
[----:B------:R0:W-:Y:S03]  /*19f0*/  STL.64 [R1+0x8], R6 ;  /* 0x0000080601007387 */ /* 0x0001e60000100a00 */
[----:B------:R-:W-:Y:S01]  /*1a00*/  ISETP.NE.AND.EX P0, PT, RZ, RZ, PT, P0 ;  /* 0x000000ffff00720c */ /* 0x000fe20003f05300 */
[----:B------:R0:W-:-:S12]  /*1a10*/  STL.64 [R1+0x10], R4 ;  /* 0x0000100401007387 */ /* 0x0001d80000100a00 */
[----:B0-----:R-:W-:Y:S05]  /*1a20*/  @P0 BRA `(.L_x_3) ;  /* 0x0000000800fc0947 */ /* 0x001fea0003800000 */
        /* <DEDUP_REMOVED lines=8> */
.L_x_9:
[----:B------:R-:W-:-:S06]  /*1ab0*/  IMAD R16, R0, 0x4, R1 ;  /* 0x0000000400107824 */ /* 0x000fcc00078e0201 */
[----:B------:R-:W5:Y:S01]  /*1ac0*/  LDL R16, [R16+0x4] ;  /* 0x0000040010107983 */ /* 0x000f620000100800 */
[----:B------:R-:W-:-:S05]  /*1ad0*/  UMOV UR4, URZ ;  /* 0x000000ff00047c82 */ /* 0x000fca0008000000 */
.L_x_8:
        /* <DEDUP_REMOVED lines=177> */
[----:B------:R0:W-:Y:S04]  /*25f0*/  STL [R1+0x4], R3 ;  /* 0x0000040301007387 */ /* 0x0001e80000100800 */
[----:B------:R0:W-:Y:S04]  /*2600*/  STL.64 [R1+0x8], R6 ;  /* 0x0000080601007387 */ /* 0x0001e80000100a00 */
[----:B------:R0:W-:Y:S02]  /*2610*/  STL.64 [R1+0x10], R4 ;  /* 0x0000100401007387 */ /* 0x0001e40000100a00 */
.L_x_3:
[----:B------:R-:W-:Y:S05]  /*2620*/  BSYNC.RECONVERGENT B1 ;  /* 0x0000000000017941 */ /* 0x000fea0003800200 */
.L_x_2:
[C---:B------:R-:W-:Y:S01]  /*2630*/  ISETP.GT.U32.AND P0, PT, R12.reuse, 0x3, PT ;  /* 0x000000030c00780c */ /* 0x040fe20003f04070 */
[----:B------:R-:W-:Y:S01]  /*2640*/  VIADD R11, R11, 0x1 ;  /* 0x000000010b0b7836 */ /* 0x000fe20000000000 */
[--C-:B------:R-:W-:Y:S02]  /*2650*/  SHF.R.U64 R12, R12, 0x2, R13.reuse ;  /* 0x000000020c0c7819 */ /* 0x100fe4000000120d */
[----:B------:R-:W-:Y:S02]  /*2660*/  ISETP.GT.U32.AND.EX P0, PT, R13, RZ, PT, P0 ;  /* 0x000000ff0d00720c */ /* 0x000fe40003f04100 */
[----:B------:R-:W-:-:S11]  /*2670*/  SHF.R.U32.HI R13, RZ, 0x2, R13 ;  /* 0x00000002ff0d7819 */ /* 0x000fd6000001160d */
[----:B------:R-:W-:Y:S05]  /*2680*/  @P0 BRA `(.L_x_10) ;  /* 0xffffffd800c40947 */ /* 0x000fea000383ffff */
.L_x_1:
[----:B------:R-:W-:Y:S05]  /*2690*/  BSYNC.RECONVERGENT B0 ;  /* 0x0000000000007941 */ /* 0x000fea0003800200 */
.L_x_0:
[----:B------:R-:W-:Y:S01]  /*26a0*/  SHF.R.U32.HI R0, RZ, 0x2, R3 ;  /* 0x00000002ff007819 */ /* 0x000fe20000011603 */
[----:B------:R-:W2:Y:S01]  /*26b0*/  S2UR UR5, SR_CgaCtaId ;  /* 0x00000000000579c3 */ /* 0x000ea20000008800 */
[----:B01----:R-:W-:Y:S01]  /*26c0*/  SHF.R.U32.HI R7, RZ, 0x2, R6 ;  /* 0x00000002ff077819 */ /* 0x003fe20000011606 */
[----:B------:R-:W-:Y:S01]  /*26d0*/  UMOV UR4, 0x400 ;  /* 0x0000040000047882 */ /* 0x000fe20000000000 */
[----:B------:R-:W-:Y:S01]  /*26e0*/  LOP3.LUT R0, R0, R3, RZ, 0x3c, !PT ;  /* 0x0000000300007212 */ /* 0x000fe200078e3cff */
[----:B------:R-:W-:Y:S01]  /*26f0*/  IMAD.SHL.U32 R3, R5, 0x10, RZ ;  /* 0x0000001005037824 */ /* 0x000fe200078e00ff */
[----:B------:R-:W-:-:S03]  /*2700*/  LOP3.LUT R7, R7, R6, RZ, 0x3c, !PT ;  /* 0x0000000607077212 */ /* 0x000fc600078e3cff */
[----:B------:R-:W-:-:S05]  /*2710*/  IMAD.SHL.U32 R4, R0, 0x2, RZ ;  /* 0x0000000200047824 */ /* 0x000fca00078e00ff */
[----:B------:R-:W-:Y:S01]  /*2720*/  LOP3.LUT R4, R0, R4, R3, 0x96, !PT ;  /* 0x0000000400047212 */ /* 0x000fe200078e9603 */
[----:B------:R-:W-:-:S03]  /*2730*/  IMAD.SHL.U32 R3, R7, 0x2, RZ ;  /* 0x0000000207037824 */ /* 0x000fc600078e00ff */
[----:B------:R-:W-:Y:S02]  /*2740*/  LOP3.LUT R5, R4, R5, RZ, 0x3c, !PT ;  /* 0x0000000504057212 */ /* 0x000fe400078e3cff */
[----:B------:R-:W0:Y:S03]  /*2750*/  S2R R4, SR_TID.X ;  /* 0x0000000000047919 */ /* 0x000e260000002100 */
[----:B------:R-:W-:Y:S01]  /*2760*/  IMAD.SHL.U32 R0, R5, 0x10, RZ ;  /* 0x0000001005007824 */ /* 0x000fe200078e00ff */
[----:B--2---:R-:W-:-:S04]  /*2770*/  ULEA UR4, UR5, UR4, 0x18 ;  /* 0x0000000405047291 */ /* 0x004fc8000f8ec0ff */
[----:B------:R-:W-:-:S04]  /*2780*/  LOP3.LUT R0, R7, R3, R0, 0x96, !PT ;  /* 0x0000000307007212 */ /* 0x000fc800078e9600 */
[----:B------:R-:W-:Y:S01]  /*2790*/  LOP3.LUT R3, R0, R5, RZ, 0x3c, !PT ;  /* 0x0000000500037212 */ /* 0x000fe200078e3cff */
[----:B------:R-:W-:-:S03]  /*27a0*/  IMAD.MOV.U32 R0, RZ, RZ, 0x2f800000 ;  /* 0x2f800000ff007424 */ /* 0x000fc600078e00ff */
[C---:B------:R-:W-:Y:S02]  /*27b0*/  IADD3 R3, PT, PT, R2.reuse, 0xb0f8a, R3 ;  /* 0x000b0f8a02037810 */ /* 0x040fe40007ffe003 */
[----:B------:R-:W-:Y:S02]  /*27c0*/  IADD3 R2, PT, PT, R2, 0x587c5, R5 ;  /* 0x000587c502027810 */ /* 0x000fe40007ffe005 */
[----:B------:R-:W-:Y:S02]  /*27d0*/  I2FP.F32.U32 R3, R3 ;  /* 0x0000000300037245 */ /* 0x000fe40000201000 */
[----:B------:R-:W-:-:S03]  /*27e0*/  I2FP.F32.U32 R2, R2 ;  /* 0x0000000200027245 */ /* 0x000fc60000201000 */
[-C--:B------:R-:W-:Y:S02]  /*27f0*/  FFMA R3, R3, R0.reuse, 1.1641532182693481445e-10 ;  /* 0x2f00000003037423 */ /* 0x080fe40000000000 */
[----:B------:R-:W-:Y:S02]  /*2800*/  FFMA R2, R2, R0, 1.1641532182693481445e-10 ;  /* 0x2f00000002027423 */ /* 0x000fe40000000000 */
[----:B------:R-:W-:Y:S01]  /*2810*/  FMUL R3, R3, R3 ;  /* 0x0000000303037220 */ /* 0x000fe20000400000 */
[----:B0-----:R-:W-:-:S03]  /*2820*/  LEA R0, R4, UR4, 0x2 ;  /* 0x0000000404007c11 */ /* 0x001fc6000f8e10ff */
[----:B------:R-:W-:Y:S01]  /*2830*/  FFMA R3, R2, R2, R3 ;  /* 0x0000000202037223 */ /* 0x000fe20000000003 */
[----:B------:R-:W-:-:S04]  /*2840*/  ISETP.NE.AND P1, PT, R4, RZ, PT ;  /* 0x000000ff0400720c */ /* 0x000fc80003f25270 */
[----:B------:R-:W-:-:S04]  /*2850*/  FSETP.GEU.AND P0, PT, R3, 1, PT ;  /* 0x3f8000000300780b */ /* 0x000fc80003f0e000 */
[----:B------:R-:W-:-:S05]  /*2860*/  SEL R3, RZ, 0x1, P0 ;  /* 0x00000001ff037807 */ /* 0x000fca0000000000 */
[----:B------:R0:W-:Y:S01]  /*2870*/  STS [R0], R3 ;  /* 0x0000000300007388 */ /* 0x0001e20000000800 */
[----:B------:R-:W-:Y:S06]  /*2880*/  BAR.SYNC.DEFER_BLOCKING 0x0 ;  /* 0x0000000000007b1d */ /* 0x000fec0000010000 */
[----:B------:R-:W-:Y:S05]  /*2890*/  @P1 EXIT ;  /* 0x000000000000194d */ /* 0x000fea0003800000 */
[----:B------:R-:W1:Y:S01]  /*28a0*/  LDS.128 R12, [UR4] ;  /* 0x00000004ff0c7984 */ /* 0x000e620008000c00 */
[----:B0-----:R-:W0:Y:S03]  /*28b0*/  LDC.64 R2, c[0x0][0x380] ;  /* 0x0000e000ff027b82 */ /* 0x001e260000000a00 */
[----:B------:R-:W2:Y:S04]  /*28c0*/  LDS.128 R20, [UR4+0x10] ;  /* 0x00001004ff147984 */ /* 0x000ea80008000c00 */
[----:B------:R-:W3:Y:S04]  /*28d0*/  LDS.128 R16, [UR4+0x20] ;  /* 0x00002004ff107984 */ /* 0x000ee80008000c00 */
[----:B------:R-:W4:Y:S01]  /*28e0*/  LDS.128 R4, [UR4+0x30] ;  /* 0x00003004ff047984 */ /* 0x000f220008000c00 */
[----:B0-----:R-:W-:Y:S01]  /*28f0*/  IMAD.WIDE.U32 R2, R10, 0x4, R2 ;  /* 0x000000040a027825 */ /* 0x001fe200078e0002 */
[----:B-1----:R-:W-:-:S04]  /*2900*/  IADD3 R12, PT, PT, R14, R12, R13 ;  /* 0x0000000c0e0c7210 */ /* 0x002fc80007ffe00d */
[----:B--2---:R-:W-:-:S04]  /*2910*/  IADD3 R12, PT, PT, R20, R12, R15 ;  /* 0x0000000c140c7210 */ /* 0x004fc80007ffe00f */
[----:B------:R-:W-:-:S04]  /*2920*/  IADD3 R12, PT, PT, R22, R12, R21 ;  /* 0x0000000c160c7210 */ /* 0x000fc80007ffe015 */
[----:B---3--:R-:W-:-:S04]  /*2930*/  IADD3 R12, PT, PT, R16, R12, R23 ;  /* 0x0000000c100c7210 */ /* 0x008fc80007ffe017 */
[----:B------:R-:W-:-:S04]  /*2940*/  IADD3 R12, PT, PT, R18, R12, R17 ;  /* 0x0000000c120c7210 */ /* 0x000fc80007ffe011 */
[----:B----4-:R-:W-:-:S04]  /*2950*/  IADD3 R4, PT, PT, R4, R12, R19 ;  /* 0x0000000c04047210 */ /* 0x010fc80007ffe013 */
[----:B------:R-:W-:-:S05]  /*2960*/  IADD3 R4, PT, PT, R6, R4, R5 ;  /* 0x0000000406047210 */ /* 0x000fca0007ffe005 */
[----:B------:R-:W-:-:S05]  /*2970*/  IMAD.IADD R7, R4, 0x1, R7 ;  /* 0x0000000104077824 */ /* 0x000fca00078e0207 */
[----:B------:R-:W-:Y:S01]  /*2980*/  STG.E desc[UR6][R2.64], R7 ;  /* 0x0000000702007986 */ /* 0x000fe2000c101906 */
[----:B------:R-:W-:Y:S05]  /*2990*/  EXIT ;  /* 0x000000000000794d */ /* 0x000fea0003800000 */
.L_x_11:
[----:B------:R-:W-:-:S00]  /*29a0*/  BRA `(.L_x_11) ;  /* 0xfffffffc00fc7947 */ /* 0x000fc0000383ffff */
[----:B------:R-:W-:-:S00]  /*29b0*/  NOP ;  /* 0x0000000000007918 */ /* 0x000fc00000000000 */
        /* <DEDUP_REMOVED lines=12> */
.L_x_12:


//--------------------- .nv.global.init           --------------------------
	.section	.nv.global.init,"aw",@progbits
	.align	4
.nv.global.init:
	.type		mrg32k3aM1SubSeq,@object
	.size		mrg32k3aM1SubSeq,(mrg32k3aM2SubSeq - mrg32k3aM1SubSeq)
mrg32k3aM1SubSeq:
        /*0000*/ 	.byte	0x0b, 0xcc, 0xee, 0x04, 0x73, 0x29, 0x8b, 0x6f, 0xf6, 0x53, 0x03, 0xf6, 0x23, 0xf6, 0xea, 0xda
        /* <DEDUP_REMOVED lines=125> */
	.type		mrg32k3aM2SubSeq,@object
	.size		mrg32k3aM2SubSeq,(mrg32k3aM1 - mrg32k3aM2SubSeq)
mrg32k3aM2SubSeq:
        /* <DEDUP_REMOVED lines=126> */
	.type		mrg32k3aM1,@object
	.size		mrg32k3aM1,(mrg32k3aM1Seq - mrg32k3aM1)
mrg32k3aM1:
        /* <DEDUP_REMOVED lines=144> */
	.type		mrg32k3aM1Seq,@object
	.size		mrg32k3aM1Seq,(mrg32k3aM2 - mrg32k3aM1Seq)
mrg32k3aM1Seq:
        /* <DEDUP_REMOVED lines=144> */
	.type		mrg32k3aM2,@object
	.size		mrg32k3aM2,(mrg32k3aM2Seq - mrg32k3aM2)
mrg32k3aM2:
        /* <DEDUP_REMOVED lines=144> */
	.type		mrg32k3aM2Seq,@object
	.size		mrg32k3aM2Seq,(precalc_xorwow_matrix - mrg32k3aM2Seq)
mrg32k3aM2Seq:
        /* <DEDUP_REMOVED lines=144> */
	.type		precalc_xorwow_matrix,@object
	.size		precalc_xorwow_matrix,(precalc_xorwow_offset_matrix - precalc_xorwow_matrix)
precalc_xorwow_matrix:
        /* <DEDUP_REMOVED lines=6400> */
	.type		precalc_xorwow_offset_matrix,@object
	.size		precalc_xorwow_offset_matrix,(.L_1 - precalc_xorwow_offset_matrix)
precalc_xorwow_offset_matrix:
        /* <DEDUP_REMOVED lines=6400> */
.L_1:


//--------------------- .nv.shared._Z11monte_carloPi --------------------------
	.section	.nv.shared._Z11monte_carloPi,"aw",@nobits
	.sectionflags	@""
	.align	4
.nv.shared._Z11monte_carloPi:
	.zero		1088


//--------------------- .nv.shared.reserved.0     --------------------------
	.section	.nv.shared.reserved.0,"aw",@nobits
	.weak		__nv_reservedSMEM_offset_0_alias
	.size		__nv_reservedSMEM_offset_0_alias, 0, 64
	.other		__nv_reservedSMEM_offset_0_alias,@"STO_CUDA_RESERVED_SHARED STV_DEFAULT"
__nv_reservedSMEM_offset_0_alias:
	.zero		0
	.zero		64


//--------------------- .nv.constant0._Z11monte_carloPi --------------------------
	.section	.nv.constant0._Z11monte_carloPi,"a",@progbits
	.sectionflags	@""
	.align	4
.nv.constant0._Z11monte_carloPi:
	.zero		904


//--------------------- SYMBOLS --------------------------

	.type		.nv.reservedSmem.offset0,@object
	.size		.nv.reservedSmem.offset0,0x4
	.type		.nv.reservedSmem.cap,@object
	.size		.nv.reservedSmem.cap,0x4
